// auto-generated by cutlass_sweep.gemm — config: {"arch": "sm_90", "cluster_m": 1, "cluster_n": 1, "dtype": "e4m3", "dtype_b": "e4m3", "layout": "nt", "stages": 0, "tile_k": 128, "tile_m": 256, "tile_n": 160}
#include "cutlass/cutlass.h"
#include "cutlass/gemm/collective/collective_builder.hpp"
#include "cutlass/gemm/device/gemm_universal_adapter.h"
#include "cutlass/gemm/kernel/gemm_universal.hpp"
#include "cutlass/epilogue/collective/collective_builder.hpp"

using ElemA = cutlass::float_e4m3_t;
using ElemB = cutlass::float_e4m3_t;
using ElemCD = cutlass::float_e4m3_t;
using Acc  = float;
using TileShape    = cute::Shape<cute::_256, cute::_160, cute::_128>;
using ClusterShape = cute::Shape<cute::_1, cute::_1, cute::_1>;

using CollectiveEpilogue = typename cutlass::epilogue::collective::CollectiveBuilder<
    cutlass::arch::Sm90, cutlass::arch::OpClassTensorOp,
    TileShape, ClusterShape,
    cutlass::epilogue::collective::EpilogueTileAuto,
    Acc, Acc,
    ElemCD, cutlass::layout::RowMajor, 128 / cutlass::sizeof_bits<ElemCD>::value,
    ElemCD, cutlass::layout::RowMajor, 128 / cutlass::sizeof_bits<ElemCD>::value,
    cutlass::epilogue::collective::EpilogueScheduleAuto
  >::CollectiveOp;

using CollectiveMainloop = typename cutlass::gemm::collective::CollectiveBuilder<
    cutlass::arch::Sm90, cutlass::arch::OpClassTensorOp,
    ElemA, cutlass::layout::RowMajor, 128 / cutlass::sizeof_bits<ElemA>::value,
    ElemB, cutlass::layout::ColumnMajor, 128 / cutlass::sizeof_bits<ElemB>::value,
    Acc,
    TileShape, ClusterShape,
    cutlass::gemm::collective::StageCountAutoCarveout<static_cast<int>(sizeof(typename CollectiveEpilogue::SharedStorage))>,
    cutlass::gemm::collective::KernelScheduleAuto
  >::CollectiveOp;

using GemmKernel = cutlass::gemm::kernel::GemmUniversal<
    cute::Shape<int,int,int,int>,
    CollectiveMainloop,
    CollectiveEpilogue
>;
using Gemm = cutlass::gemm::device::GemmUniversalAdapter<GemmKernel>;

// Force the device kernel symbol into the cubin without needing a host main.
auto* _anchor = &cutlass::device_kernel<GemmKernel>;


// ===== COMPILED SASS (sm_90a) =====

	.target	sm_90a

	.elftype	@"ET_EXEC"


//--------------------- .note.nv.tkinfo           --------------------------
	.section	.note.nv.tkinfo,"",@"SHT_NOTE"
	.sectionflags	@"SHF_NOTE_NV_TKINFO"
	.tkinfo
        /*0018*/ 	.word	0x00000002
        /*0030*/ 	.string	""
        /*0030*/ 	.string	"ptxas"
        /*0030*/ 	.string	"Cuda compilation tools, release 13.0, V13.0.88"
        /*0030*/ 	.string	"Build cuda_13.0.r13.0/compiler.36424714_0"
        /*0030*/ 	.string	"-arch sm_90a -m 64 "



//--------------------- .note.nv.cuinfo           --------------------------
	.section	.note.nv.cuinfo,"",@"SHT_NOTE"
	.sectionflags	@"SHF_NOTE_NV_CUINFO"
        /*0018*/ 	.short	0x0002
        /*001a*/ 	.short	0x005a
        /*001c*/ 	.short	0x0082
	.zero		2


//--------------------- .nv.info                  --------------------------
	.section	.nv.info,"",@"SHT_CUDA_INFO"
	.align	4


	//----- nvinfo : EIATTR_REGCOUNT
	.align		4
        /*0000*/ 	.byte	0x04, 0x2f
        /*0002*/ 	.short	(.L_12 - .L_11)
	.align		4
.L_11:
        /*0004*/ 	.word	index@(_ZN7cutlass13device_kernelINS_4gemm6kernel13GemmUniversalIN4cute5tupleIJiiiiEEENS1_10collective13CollectiveMmaINS1_37MainloopSm90TmaGmmaWarpSpecializedFP8ILi4ENS5_IJNS4_1CILi1EEESB_SB_EEENS1_35KernelTmaWarpSpecializedCooperativeEEENS5_IJNSA_ILi256EEENSA_ILi160EEENSA_ILi128EEEEEENS_12float_e4m3_tENS5_IJlSB_lEEESJ_SK_NS4_8TiledMMAINS4_8MMA_AtomIJNS4_4SM904GMMA30MMA_64x32x32_F32E4M3E4M3_SS_TNILNSO_7ScaleInE1ELSQ_1EEEEEENS4_6LayoutINS5_IJNSA_ILi2EEESB_SB_EEENS5_IJSB_NSA_ILi0EEESW_EEEEENS5_IJNS4_10UnderscoreESZ_SZ_EEEEENS4_13SM90_TMA_LOADENS4_14ComposedLayoutINS4_7SwizzleILi3ELi4ELi3EEENS4_18smem_ptr_flag_bitsILi8EEENST_INS5_IJNSA_ILi8EEESH_EEENS5_IJSH_SB_EEEEEEEvNS4_8identityES12_S1C_vS1D_EENS_8epilogue10collective6detail29Sm90TmaWarpSpecializedAdapterINS1G_15DefaultEpilogueISJ_SK_SK_NS1F_6thread17LinearCombinationISJ_Li1EffLNS1K_9ScaleType4KindE0ELNS_15FloatRoundStyleE2ESJ_EENS1_15EpilogueDefaultEEEEEvvEEEEvNT_6ParamsE)
        /*0008*/ 	.word	0x000000a8


	//----- nvinfo : EIATTR_FRAME_SIZE
	.align		4
.L_12:
        /*000c*/ 	.byte	0x04, 0x11
        /*000e*/ 	.short	(.L_14 - .L_13)
	.align		4
.L_13:
        /*0010*/ 	.word	index@(_ZN7cutlass13device_kernelINS_4gemm6kernel13GemmUniversalIN4cute5tupleIJiiiiEEENS1_10collective13CollectiveMmaINS1_37MainloopSm90TmaGmmaWarpSpecializedFP8ILi4ENS5_IJNS4_1CILi1EEESB_SB_EEENS1_35KernelTmaWarpSpecializedCooperativeEEENS5_IJNSA_ILi256EEENSA_ILi160EEENSA_ILi128EEEEEENS_12float_e4m3_tENS5_IJlSB_lEEESJ_SK_NS4_8TiledMMAINS4_8MMA_AtomIJNS4_4SM904GMMA30MMA_64x32x32_F32E4M3E4M3_SS_TNILNSO_7ScaleInE1ELSQ_1EEEEEENS4_6LayoutINS5_IJNSA_ILi2EEESB_SB_EEENS5_IJSB_NSA_ILi0EEESW_EEEEENS5_IJNS4_10UnderscoreESZ_SZ_EEEEENS4_13SM90_TMA_LOADENS4_14ComposedLayoutINS4_7SwizzleILi3ELi4ELi3EEENS4_18smem_ptr_flag_bitsILi8EEENST_INS5_IJNSA_ILi8EEESH_EEENS5_IJSH_SB_EEEEEEEvNS4_8identityES12_S1C_vS1D_EENS_8epilogue10collective6detail29Sm90TmaWarpSpecializedAdapterINS1G_15DefaultEpilogueISJ_SK_SK_NS1F_6thread17LinearCombinationISJ_Li1EffLNS1K_9ScaleType4KindE0ELNS_15FloatRoundStyleE2ESJ_EENS1_15EpilogueDefaultEEEEEvvEEEEvNT_6ParamsE)
        /*0014*/ 	.word	0x00000200


	//----- nvinfo : EIATTR_MIN_STACK_SIZE
	.align		4
.L_14:
        /*0018*/ 	.byte	0x04, 0x12
        /*001a*/ 	.short	(.L_16 - .L_15)
	.align		4
.L_15:
        /*001c*/ 	.word	index@(_ZN7cutlass13device_kernelINS_4gemm6kernel13GemmUniversalIN4cute5tupleIJiiiiEEENS1_10collective13CollectiveMmaINS1_37MainloopSm90TmaGmmaWarpSpecializedFP8ILi4ENS5_IJNS4_1CILi1EEESB_SB_EEENS1_35KernelTmaWarpSpecializedCooperativeEEENS5_IJNSA_ILi256EEENSA_ILi160EEENSA_ILi128EEEEEENS_12float_e4m3_tENS5_IJlSB_lEEESJ_SK_NS4_8TiledMMAINS4_8MMA_AtomIJNS4_4SM904GMMA30MMA_64x32x32_F32E4M3E4M3_SS_TNILNSO_7ScaleInE1ELSQ_1EEEEEENS4_6LayoutINS5_IJNSA_ILi2EEESB_SB_EEENS5_IJSB_NSA_ILi0EEESW_EEEEENS5_IJNS4_10UnderscoreESZ_SZ_EEEEENS4_13SM90_TMA_LOADENS4_14ComposedLayoutINS4_7SwizzleILi3ELi4ELi3EEENS4_18smem_ptr_flag_bitsILi8EEENST_INS5_IJNSA_ILi8EEESH_EEENS5_IJSH_SB_EEEEEEEvNS4_8identityES12_S1C_vS1D_EENS_8epilogue10collective6detail29Sm90TmaWarpSpecializedAdapterINS1G_15DefaultEpilogueISJ_SK_SK_NS1F_6thread17LinearCombinationISJ_Li1EffLNS1K_9ScaleType4KindE0ELNS_15FloatRoundStyleE2ESJ_EENS1_15EpilogueDefaultEEEEEvvEEEEvNT_6ParamsE)
        /*0020*/ 	.word	0x00000200
.L_16:


//--------------------- .nv.compat                --------------------------
	.section	.nv.compat,"",@"SHT_CUDA_COMPAT_INFO"
	.align	4
        /*0000*/ 	.byte	0x02, 0x09, 0x01, 0x00, 0x02, 0x02, 0x04, 0x00, 0x02, 0x05, 0x05, 0x00, 0x03, 0x07, 0x01, 0x01
        /*0010*/ 	.byte	0x02, 0x03, 0x01, 0x00, 0x02, 0x06, 0x01, 0x00, 0x04, 0x0b, 0x08, 0x00, 0x00, 0x00, 0x00, 0x00
        /*0020*/ 	.byte	0x00, 0x00, 0x00, 0x00


//--------------------- .nv.info._ZN7cutlass13device_kernelINS_4gemm6kernel13GemmUniversalIN4cute5tupleIJiiiiEEENS1_10collective13CollectiveMmaINS1_37MainloopSm90TmaGmmaWarpSpecializedFP8ILi4ENS5_IJNS4_1CILi1EEESB_SB_EEENS1_35KernelTmaWarpSpecializedCooperativeEEENS5_IJNSA_ILi256EEENSA_ILi160EEENSA_ILi128EEEEEENS_12float_e4m3_tENS5_IJlSB_lEEESJ_SK_NS4_8TiledMMAINS4_8MMA_AtomIJNS4_4SM904GMMA30MMA_64x32x32_F32E4M3E4M3_SS_TNILNSO_7ScaleInE1ELSQ_1EEEEEENS4_6LayoutINS5_IJNSA_ILi2EEESB_SB_EEENS5_IJSB_NSA_ILi0EEESW_EEEEENS5_IJNS4_10UnderscoreESZ_SZ_EEEEENS4_13SM90_TMA_LOADENS4_14ComposedLayoutINS4_7SwizzleILi3ELi4ELi3EEENS4_18smem_ptr_flag_bitsILi8EEENST_INS5_IJNSA_ILi8EEESH_EEENS5_IJSH_SB_EEEEEEEvNS4_8identityES12_S1C_vS1D_EENS_8epilogue10collective6detail29Sm90TmaWarpSpecializedAdapterINS1G_15DefaultEpilogueISJ_SK_SK_NS1F_6thread17LinearCombinationISJ_Li1EffLNS1K_9ScaleType4KindE0ELNS_15FloatRoundStyleE2ESJ_EENS1_15EpilogueDefaultEEEEEvvEEEEvNT_6ParamsE --------------------------
	.section	.nv.info._ZN7cutlass13device_kernelINS_4gemm6kernel13GemmUniversalIN4cute5tupleIJiiiiEEENS1_10collective13CollectiveMmaINS1_37MainloopSm90TmaGmmaWarpSpecializedFP8ILi4ENS5_IJNS4_1CILi1EEESB_SB_EEENS1_35KernelTmaWarpSpecializedCooperativeEEENS5_IJNSA_ILi256EEENSA_ILi160EEENSA_ILi128EEEEEENS_12float_e4m3_tENS5_IJlSB_lEEESJ_SK_NS4_8TiledMMAINS4_8MMA_AtomIJNS4_4SM904GMMA30MMA_64x32x32_F32E4M3E4M3_SS_TNILNSO_7ScaleInE1ELSQ_1EEEEEENS4_6LayoutINS5_IJNSA_ILi2EEESB_SB_EEENS5_IJSB_NSA_ILi0EEESW_EEEEENS5_IJNS4_10UnderscoreESZ_SZ_EEEEENS4_13SM90_TMA_LOADENS4_14ComposedLayoutINS4_7SwizzleILi3ELi4ELi3EEENS4_18smem_ptr_flag_bitsILi8EEENST_INS5_IJNSA_ILi8EEESH_EEENS5_IJSH_SB_EEEEEEEvNS4_8identityES12_S1C_vS1D_EENS_8epilogue10collective6detail29Sm90TmaWarpSpecializedAdapterINS1G_15DefaultEpilogueISJ_SK_SK_NS1F_6thread17LinearCombinationISJ_Li1EffLNS1K_9ScaleType4KindE0ELNS_15FloatRoundStyleE2ESJ_EENS1_15EpilogueDefaultEEEEEvvEEEEvNT_6ParamsE,"",@"SHT_CUDA_INFO"
	.sectionflags	@""
	.align	4


	//----- nvinfo : EIATTR_CUDA_API_VERSION
	.align		4
        /*0000*/ 	.byte	0x04, 0x37
        /*0002*/ 	.short	(.L_18 - .L_17)
.L_17:
        /*0004*/ 	.word	0x00000082


	//----- nvinfo : EIATTR_KPARAM_INFO
	.align		4
.L_18:
        /*0008*/ 	.byte	0x04, 0x17
        /*000a*/ 	.short	(.L_20 - .L_19)
.L_19:
        /*000c*/ 	.word	0x00000000
        /*0010*/ 	.short	0x0000
        /*0012*/ 	.short	0x0070
        /*0014*/ 	.byte	0x00, 0xf0, 0x01, 0x10


	//----- nvinfo : EIATTR_SPARSE_MMA_MASK
	.align		4
.L_20:
        /*0018*/ 	.byte	0x03, 0x50
        /*001a*/ 	.short	0x0000


	//----- nvinfo : EIATTR_MAXREG_COUNT
	.align		4
        /*001c*/ 	.byte	0x03, 0x1b
        /*001e*/ 	.short	0x00a8


	//----- nvinfo : EIATTR_NUM_BARRIERS
	.align		4
        /*0020*/ 	.byte	0x02, 0x4c
        /*0022*/ 	.byte	0x01
	.zero		1


	//----- nvinfo : EIATTR_ANNOTATIONS
	.align		4
        /*0024*/ 	.byte	0x04, 0x55
        /*0026*/ 	.short	(.L_22 - .L_21)


	//   ....[0]....
.L_21:
        /*0028*/ 	.word	0x00000001
        /*002c*/ 	.byte	0x90, 0x05, 0x00, 0x00, 0x01, 0x00, 0x00, 0x00, 0xb0, 0x05, 0x00, 0x00, 0x01, 0x00, 0x00, 0x00
        /* <DEDUP_REMOVED lines=476> */
        /*1dfc*/ 	.byte	0xe0, 0x5f, 0x01, 0x00


	//----- nvinfo : EIATTR_MERCURY_ISA_VERSION
	.align		4
.L_22:
        /*1e00*/ 	.byte	0x03, 0x5f
        /*1e02*/ 	.short	0x0101


	//----- nvinfo : EIATTR_INT_WARP_WIDE_INSTR_OFFSETS
	.align		4
        /*1e04*/ 	.byte	0x04, 0x31
        /*1e06*/ 	.short	(.L_24 - .L_23)


	//   ....[0]....
.L_23:
        /*1e08*/ 	.word	0x00000480


	//   ....[1]....
        /*1e0c*/ 	.word	0x000004a0


	//   ....[2]....
        /*1e10*/ 	.word	0x000005a0


	//----- nvinfo : EIATTR_COOP_GROUP_MASK_REGIDS
	.align		4
.L_24:
        /*1e14*/ 	.byte	0x04, 0x29
        /*1e16*/ 	.short	(.L_26 - .L_25)


	//   ....[0]....
.L_25:
        /*1e18*/ 	.word	0xffffffff


	//   ....[1]....
        /*1e1c*/ 	.word	0xffffffff


	//   ....[2]....
        /*1e20*/ 	.word	0xffffffff


	//   ....[3]....
        /*1e24*/ 	.word	0xffffffff


	//   ....[4]....
        /*1e28*/ 	.word	0xffffffff


	//----- nvinfo : EIATTR_COOP_GROUP_INSTR_OFFSETS
	.align		4
.L_26:
        /*1e2c*/ 	.byte	0x04, 0x28
        /*1e2e*/ 	.short	(.L_28 - .L_27)


	//   ....[0]....
.L_27:
        /*1e30*/ 	.word	0x00000070


	//   ....[1]....
        /*1e34*/ 	.word	0x00000080


	//   ....[2]....
        /*1e38*/ 	.word	0x000001a0


	//   ....[3]....
        /*1e3c*/ 	.word	0x000003c0


	//   ....[4]....
        /*1e40*/ 	.word	0x00001b00


	//----- nvinfo : EIATTR_REG_RECONFIG
	.align		4
.L_28:
        /*1e44*/ 	.byte	0x01, 0x54
	.zero		2


	//----- nvinfo : EIATTR_MBARRIER_INSTR_OFFSETS
	.align		4
        /*1e48*/ 	.byte	0x04, 0x39
        /*1e4a*/ 	.short	(.L_30 - .L_29)


	//   ....[0]....
.L_29:
        /*1e4c*/ 	.word	0x00000320
        /*1e50*/ 	.word	0x000000ff
        /*1e54*/ 	.word	0x00000000
        /*1e58*/ 	.short	0x0100
        /*1e5a*/ 	.byte	0x0a
	.zero		1


	//   ....[1]....
        /*1e5c*/ 	.word	0x00000330
        /*1e60*/ 	.word	0x000000ff
        /*1e64*/ 	.word	0x00000020
        /*1e68*/ 	.short	0x0100
        /*1e6a*/ 	.byte	0x0a
	.zero		1


	//   ....[2]....
        /*1e6c*/ 	.word	0x00000340
        /*1e70*/ 	.word	0x000000ff
        /*1e74*/ 	.word	0x00000008
        /*1e78*/ 	.short	0x0100
        /*1e7a*/ 	.byte	0x0a
	.zero		1


	//   ....[3]....
        /*1e7c*/ 	.word	0x00000350
        /*1e80*/ 	.word	0x000000ff
        /*1e84*/ 	.word	0x00000028
        /*1e88*/ 	.short	0x0100
        /*1e8a*/ 	.byte	0x0a
	.zero		1


	//   ....[4]....
        /*1e8c*/ 	.word	0x00000360
        /*1e90*/ 	.word	0x000000ff
        /*1e94*/ 	.word	0x00000010
        /*1e98*/ 	.short	0x0100
        /*1e9a*/ 	.byte	0x0a
	.zero		1


	//   ....[5]....
        /*1e9c*/ 	.word	0x00000370
        /*1ea0*/ 	.word	0x000000ff
        /*1ea4*/ 	.word	0x00000030
        /*1ea8*/ 	.short	0x0100
        /*1eaa*/ 	.byte	0x0a
	.zero		1


	//   ....[6]....
        /*1eac*/ 	.word	0x00000380
        /*1eb0*/ 	.word	0x000000ff
        /*1eb4*/ 	.word	0x00000018
        /*1eb8*/ 	.short	0x0100
        /*1eba*/ 	.byte	0x0a
	.zero		1


	//   ....[7]....
        /*1ebc*/ 	.word	0x00000390
        /*1ec0*/ 	.word	0x000000ff
        /*1ec4*/ 	.word	0x00000038
        /*1ec8*/ 	.short	0x0100
        /*1eca*/ 	.byte	0x0a
	.zero		1


	//   ....[8]....
        /*1ecc*/ 	.word	0x000005d0
        /*1ed0*/ 	.word	0x000000ff
        /*1ed4*/ 	.word	0x00000050
        /*1ed8*/ 	.short	0x0100
        /*1eda*/ 	.byte	0x08
	.zero		1


	//   ....[9]....
        /*1edc*/ 	.word	0x000005e0
        /*1ee0*/ 	.word	0x000000ff
        /*1ee4*/ 	.word	0x00000058
        /*1ee8*/ 	.short	0x0100
        /*1eea*/ 	.byte	0x08
	.zero		1


	//   ....[10]....
        /*1eec*/ 	.word	0x00001f00
        /*1ef0*/ 	.word	0x000000ff
        /*1ef4*/ 	.word	0x00000000
        /*1ef8*/ 	.short	0x010a
        /*1efa*/ 	.byte	0x0f
	.zero		1


	//   ....[11]....
        /*1efc*/ 	.word	0x00001f60
        /*1f00*/ 	.word	0x000000ff
        /*1f04*/ 	.word	0x00000000
        /*1f08*/ 	.short	0x010a
        /*1f0a*/ 	.byte	0x0f
	.zero		1


	//   ....[12]....
        /*1f0c*/ 	.word	0x000043f0
        /*1f10*/ 	.word	0x000000ff
        /*1f14*/ 	.word	0x00000000
        /*1f18*/ 	.short	0x010a
        /*1f1a*/ 	.byte	0x11
	.zero		1


	//   ....[13]....
        /*1f1c*/ 	.word	0x00004430
        /*1f20*/ 	.word	0x000000ff
        /*1f24*/ 	.word	0x00000000
        /*1f28*/ 	.short	0x010a
        /*1f2a*/ 	.byte	0x11
	.zero		1


	//   ....[14]....
        /*1f2c*/ 	.word	0x000067d0
        /*1f30*/ 	.word	0x000000ff
        /*1f34*/ 	.word	0x00000000
        /*1f38*/ 	.short	0x0101
        /*1f3a*/ 	.byte	0x10
	.zero		1


	//   ....[15]....
        /*1f3c*/ 	.word	0x000083a0
        /*1f40*/ 	.word	0x000000ff
        /*1f44*/ 	.word	0x00000000
        /*1f48*/ 	.short	0x0101
        /*1f4a*/ 	.byte	0x06
	.zero		1


	//   ....[16]....
        /*1f4c*/ 	.word	0x00015200
        /*1f50*/ 	.word	0x0000000c
        /*1f54*/ 	.word	0x00000020
        /*1f58*/ 	.short	0x010a
        /*1f5a*/ 	.byte	0x3f
	.zero		1


	//   ....[17]....
        /*1f5c*/ 	.word	0x000155c0
        /*1f60*/ 	.word	0x00000003
        /*1f64*/ 	.word	0x00000058
        /*1f68*/ 	.short	0x0101
        /*1f6a*/ 	.byte	0x3f
	.zero		1


	//   ....[18]....
        /*1f6c*/ 	.word	0x00015d30
        /*1f70*/ 	.word	0x00000007
        /*1f74*/ 	.word	0x00000000
        /*1f78*/ 	.short	0x010a
        /*1f7a*/ 	.byte	0x3f
	.zero		1


	//   ....[19]....
        /*1f7c*/ 	.word	0x00015db0
        /*1f80*/ 	.word	0x00000009
        /*1f84*/ 	.word	0x00000000
        /*1f88*/ 	.short	0x010a
        /*1f8a*/ 	.byte	0x3f
	.zero		1


	//   ....[20]....
        /*1f8c*/ 	.word	0x00015e40
        /*1f90*/ 	.word	0x00000006
        /*1f94*/ 	.word	0x00000000
        /*1f98*/ 	.short	0x010a
        /*1f9a*/ 	.byte	0x3f
	.zero		1


	//   ....[21]....
        /*1f9c*/ 	.word	0x00015ed0
        /*1fa0*/ 	.word	0x00000003
        /*1fa4*/ 	.word	0x00000000
        /*1fa8*/ 	.short	0x010a
        /*1faa*/ 	.byte	0x3f
	.zero		1


	//   ....[22]....
        /*1fac*/ 	.word	0x00015f40
        /*1fb0*/ 	.word	0x00000003
        /*1fb4*/ 	.word	0x00000000
        /*1fb8*/ 	.short	0x010a
        /*1fba*/ 	.byte	0x3f
	.zero		1


	//   ....[23]....
        /*1fbc*/ 	.word	0x00015fb0
        /*1fc0*/ 	.word	0x00000000
        /*1fc4*/ 	.word	0x00000000
        /*1fc8*/ 	.short	0x010a
        /*1fca*/ 	.byte	0x3f
	.zero		1


	//   ....[24]....
        /*1fcc*/ 	.word	0x00016090
        /*1fd0*/ 	.word	0x0000000c
        /*1fd4*/ 	.word	0x00000020
        /*1fd8*/ 	.short	0x010a
        /*1fda*/ 	.byte	0x3f
	.zero		1


	//   ....[25]....
        /*1fdc*/ 	.word	0x00016170
        /*1fe0*/ 	.word	0x00000007
        /*1fe4*/ 	.word	0x00000000
        /*1fe8*/ 	.short	0x010a
        /*1fea*/ 	.byte	0x3f
	.zero		1


	//   ....[26]....
        /*1fec*/ 	.word	0x000161c0
        /*1ff0*/ 	.word	0x00000009
        /*1ff4*/ 	.word	0x00000000
        /*1ff8*/ 	.short	0x010a
        /*1ffa*/ 	.byte	0x3f
	.zero		1


	//   ....[27]....
        /*1ffc*/ 	.word	0x00016210
        /*2000*/ 	.word	0x00000006
        /*2004*/ 	.word	0x00000000
        /*2008*/ 	.short	0x010a
        /*200a*/ 	.byte	0x3f
	.zero		1


	//----- nvinfo : EIATTR_NUM_MBARRIERS
	.align		4
.L_30:
        /*200c*/ 	.byte	0x03, 0x38
        /*200e*/ 	.short	0x000a


	//----- nvinfo : EIATTR_EXIT_INSTR_OFFSETS
	.align		4
        /*2010*/ 	.byte	0x04, 0x1c
        /*2012*/ 	.short	(.L_32 - .L_31)


	//   ....[0]....
.L_31:
        /*2014*/ 	.word	0x00000640


	//   ....[1]....
        /*2018*/ 	.word	0x00000fa0


	//   ....[2]....
        /*201c*/ 	.word	0x00014820


	//   ....[3]....
        /*2020*/ 	.word	0x00014e90


	//   ....[4]....
        /*2024*/ 	.word	0x00015f20


	//----- nvinfo : EIATTR_MAX_THREADS
	.align		4
.L_32:
        /*2028*/ 	.byte	0x04, 0x05
        /*202a*/ 	.short	(.L_34 - .L_33)
.L_33:
        /*202c*/ 	.word	0x00000180
        /*2030*/ 	.word	0x00000001
        /*2034*/ 	.word	0x00000001


	//----- nvinfo : EIATTR_CRS_STACK_SIZE
	.align		4
.L_34:
        /*2038*/ 	.byte	0x04, 0x1e
        /*203a*/ 	.short	(.L_36 - .L_35)
.L_35:
        /*203c*/ 	.word	0x00000000


	//----- nvinfo : EIATTR_CBANK_PARAM_SIZE
	.align		4
.L_36:
        /*2040*/ 	.byte	0x03, 0x19
        /*2042*/ 	.short	0x0470


	//----- nvinfo : EIATTR_PARAM_CBANK
	.align		4
        /*2044*/ 	.byte	0x04, 0x0a
        /*2046*/ 	.short	(.L_38 - .L_37)
	.align		4
.L_37:
        /*2048*/ 	.word	index@(.nv.constant0._ZN7cutlass13device_kernelINS_4gemm6kernel13GemmUniversalIN4cute5tupleIJiiiiEEENS1_10collective13CollectiveMmaINS1_37MainloopSm90TmaGmmaWarpSpecializedFP8ILi4ENS5_IJNS4_1CILi1EEESB_SB_EEENS1_35KernelTmaWarpSpecializedCooperativeEEENS5_IJNSA_ILi256EEENSA_ILi160EEENSA_ILi128EEEEEENS_12float_e4m3_tENS5_IJlSB_lEEESJ_SK_NS4_8TiledMMAINS4_8MMA_AtomIJNS4_4SM904GMMA30MMA_64x32x32_F32E4M3E4M3_SS_TNILNSO_7ScaleInE1ELSQ_1EEEEEENS4_6LayoutINS5_IJNSA_ILi2EEESB_SB_EEENS5_IJSB_NSA_ILi0EEESW_EEEEENS5_IJNS4_10UnderscoreESZ_SZ_EEEEENS4_13SM90_TMA_LOADENS4_14ComposedLayoutINS4_7SwizzleILi3ELi4ELi3EEENS4_18smem_ptr_flag_bitsILi8EEENST_INS5_IJNSA_ILi8EEESH_EEENS5_IJSH_SB_EEEEEEEvNS4_8identityES12_S1C_vS1D_EENS_8epilogue10collective6detail29Sm90TmaWarpSpecializedAdapterINS1G_15DefaultEpilogueISJ_SK_SK_NS1F_6thread17LinearCombinationISJ_Li1EffLNS1K_9ScaleType4KindE0ELNS_15FloatRoundStyleE2ESJ_EENS1_15EpilogueDefaultEEEEEvvEEEEvNT_6ParamsE)
        /*204c*/ 	.short	0x0210
        /*204e*/ 	.short	0x0470


	//----- nvinfo : EIATTR_SW_WAR
	.align		4
.L_38:
        /*2050*/ 	.byte	0x04, 0x36
        /*2052*/ 	.short	(.L_40 - .L_39)
.L_39:
        /*2054*/ 	.word	0x00000008
.L_40:


//--------------------- .nv.callgraph             --------------------------
	.section	.nv.callgraph,"",@"SHT_CUDA_CALLGRAPH"
	.align	4
	.sectionentsize	8
	.align		4
        /*0000*/ 	.word	0x00000000
	.align		4
        /*0004*/ 	.word	0xffffffff
	.align		4
        /*0008*/ 	.word	0x00000000
	.align		4
        /*000c*/ 	.word	0xfffffffe
	.align		4
        /*0010*/ 	.word	0x00000000
	.align		4
        /*0014*/ 	.word	0xfffffffd
	.align		4
        /*0018*/ 	.word	0x00000000
	.align		4
        /*001c*/ 	.word	0xfffffffc


//--------------------- .nv.constant4             --------------------------
	.section	.nv.constant4,"a",@progbits
	.align	8
	.align		8
.nv.constant4:
        /*0000*/ 	.dword	_ZN39_INTERNAL_1c50a75a_4_k_cu_797bda25_41354cuda3std3__45__cpo5beginE
	.align		8
        /*0008*/ 	.dword	_ZN39_INTERNAL_1c50a75a_4_k_cu_797bda25_41354cuda3std3__45__cpo3endE
	.align		8
        /*0010*/ 	.dword	_ZN39_INTERNAL_1c50a75a_4_k_cu_797bda25_41354cuda3std3__45__cpo6cbeginE
	.align		8
        /*0018*/ 	.dword	_ZN39_INTERNAL_1c50a75a_4_k_cu_797bda25_41354cuda3std3__45__cpo4cendE
	.align		8
        /*0020*/ 	.dword	_ZN39_INTERNAL_1c50a75a_4_k_cu_797bda25_41354cuda3std3__441_GLOBAL__N__1c50a75a_4_k_cu_797bda25_41356ignoreE
	.align		8
        /*0028*/ 	.dword	_ZN39_INTERNAL_1c50a75a_4_k_cu_797bda25_41354cuda3std3__419piecewise_constructE
	.align		8
        /*0030*/ 	.dword	_ZN39_INTERNAL_1c50a75a_4_k_cu_797bda25_41354cuda3std3__48in_placeE
	.align		8
        /*0038*/ 	.dword	_ZN39_INTERNAL_1c50a75a_4_k_cu_797bda25_41354cuda3std6ranges3__45__cpo4swapE
	.align		8
        /*0040*/ 	.dword	_ZN39_INTERNAL_1c50a75a_4_k_cu_797bda25_41354cuda3std6ranges3__45__cpo9iter_moveE
	.align		8
        /*0048*/ 	.dword	_ZN39_INTERNAL_1c50a75a_4_k_cu_797bda25_41354cute7productE
	.align		8
        /*0050*/ 	.dword	_ZN39_INTERNAL_1c50a75a_4_k_cu_797bda25_41354cute1_E


//--------------------- .text._ZN7cutlass13device_kernelINS_4gemm6kernel13GemmUniversalIN4cute5tupleIJiiiiEEENS1_10collective13CollectiveMmaINS1_37MainloopSm90TmaGmmaWarpSpecializedFP8ILi4ENS5_IJNS4_1CILi1EEESB_SB_EEENS1_35KernelTmaWarpSpecializedCooperativeEEENS5_IJNSA_ILi256EEENSA_ILi160EEENSA_ILi128EEEEEENS_12float_e4m3_tENS5_IJlSB_lEEESJ_SK_NS4_8TiledMMAINS4_8MMA_AtomIJNS4_4SM904GMMA30MMA_64x32x32_F32E4M3E4M3_SS_TNILNSO_7ScaleInE1ELSQ_1EEEEEENS4_6LayoutINS5_IJNSA_ILi2EEESB_SB_EEENS5_IJSB_NSA_ILi0EEESW_EEEEENS5_IJNS4_10UnderscoreESZ_SZ_EEEEENS4_13SM90_TMA_LOADENS4_14ComposedLayoutINS4_7SwizzleILi3ELi4ELi3EEENS4_18smem_ptr_flag_bitsILi8EEENST_INS5_IJNSA_ILi8EEESH_EEENS5_IJSH_SB_EEEEEEEvNS4_8identityES12_S1C_vS1D_EENS_8epilogue10collective6detail29Sm90TmaWarpSpecializedAdapterINS1G_15DefaultEpilogueISJ_SK_SK_NS1F_6thread17LinearCombinationISJ_Li1EffLNS1K_9ScaleType4KindE0ELNS_15FloatRoundStyleE2ESJ_EENS1_15EpilogueDefaultEEEEEvvEEEEvNT_6ParamsE --------------------------
	.section	.text._ZN7cutlass13device_kernelINS_4gemm6kernel13GemmUniversalIN4cute5tupleIJiiiiEEENS1_10collective13CollectiveMmaINS1_37MainloopSm90TmaGmmaWarpSpecializedFP8ILi4ENS5_IJNS4_1CILi1EEESB_SB_EEENS1_35KernelTmaWarpSpecializedCooperativeEEENS5_IJNSA_ILi256EEENSA_ILi160EEENSA_ILi128EEEEEENS_12float_e4m3_tENS5_IJlSB_lEEESJ_SK_NS4_8TiledMMAINS4_8MMA_AtomIJNS4_4SM904GMMA30MMA_64x32x32_F32E4M3E4M3_SS_TNILNSO_7ScaleInE1ELSQ_1EEEEEENS4_6LayoutINS5_IJNSA_ILi2EEESB_SB_EEENS5_IJSB_NSA_ILi0EEESW_EEEEENS5_IJNS4_10UnderscoreESZ_SZ_EEEEENS4_13SM90_TMA_LOADENS4_14ComposedLayoutINS4_7SwizzleILi3ELi4ELi3EEENS4_18smem_ptr_flag_bitsILi8EEENST_INS5_IJNSA_ILi8EEESH_EEENS5_IJSH_SB_EEEEEEEvNS4_8identityES12_S1C_vS1D_EENS_8epilogue10collective6detail29Sm90TmaWarpSpecializedAdapterINS1G_15DefaultEpilogueISJ_SK_SK_NS1F_6thread17LinearCombinationISJ_Li1EffLNS1K_9ScaleType4KindE0ELNS_15FloatRoundStyleE2ESJ_EENS1_15EpilogueDefaultEEEEEvvEEEEvNT_6ParamsE,"ax",@progbits
	.align	128
.text._ZN7cutlass13device_kernelINS_4gemm6kernel13GemmUniversalIN4cute5tupleIJiiiiEEENS1_10collective13CollectiveMmaINS1_37MainloopSm90TmaGmmaWarpSpecializedFP8ILi4ENS5_IJNS4_1CILi1EEESB_SB_EEENS1_35KernelTmaWarpSpecializedCooperativeEEENS5_IJNSA_ILi256EEENSA_ILi160EEENSA_ILi128EEEEEENS_12float_e4m3_tENS5_IJlSB_lEEESJ_SK_NS4_8TiledMMAINS4_8MMA_AtomIJNS4_4SM904GMMA30MMA_64x32x32_F32E4M3E4M3_SS_TNILNSO_7ScaleInE1ELSQ_1EEEEEENS4_6LayoutINS5_IJNSA_ILi2EEESB_SB_EEENS5_IJSB_NSA_ILi0EEESW_EEEEENS5_IJNS4_10UnderscoreESZ_SZ_EEEEENS4_13SM90_TMA_LOADENS4_14ComposedLayoutINS4_7SwizzleILi3ELi4ELi3EEENS4_18smem_ptr_flag_bitsILi8EEENST_INS5_IJNSA_ILi8EEESH_EEENS5_IJSH_SB_EEEEEEEvNS4_8identityES12_S1C_vS1D_EENS_8epilogue10collective6detail29Sm90TmaWarpSpecializedAdapterINS1G_15DefaultEpilogueISJ_SK_SK_NS1F_6thread17LinearCombinationISJ_Li1EffLNS1K_9ScaleType4KindE0ELNS_15FloatRoundStyleE2ESJ_EENS1_15EpilogueDefaultEEEEEvvEEEEvNT_6ParamsE:
        .type           _ZN7cutlass13device_kernelINS_4gemm6kernel13GemmUniversalIN4cute5tupleIJiiiiEEENS1_10collective13CollectiveMmaINS1_37MainloopSm90TmaGmmaWarpSpecializedFP8ILi4ENS5_IJNS4_1CILi1EEESB_SB_EEENS1_35KernelTmaWarpSpecializedCooperativeEEENS5_IJNSA_ILi256EEENSA_ILi160EEENSA_ILi128EEEEEENS_12float_e4m3_tENS5_IJlSB_lEEESJ_SK_NS4_8TiledMMAINS4_8MMA_AtomIJNS4_4SM904GMMA30MMA_64x32x32_F32E4M3E4M3_SS_TNILNSO_7ScaleInE1ELSQ_1EEEEEENS4_6LayoutINS5_IJNSA_ILi2EEESB_SB_EEENS5_IJSB_NSA_ILi0EEESW_EEEEENS5_IJNS4_10UnderscoreESZ_SZ_EEEEENS4_13SM90_TMA_LOADENS4_14ComposedLayoutINS4_7SwizzleILi3ELi4ELi3EEENS4_18smem_ptr_flag_bitsILi8EEENST_INS5_IJNSA_ILi8EEESH_EEENS5_IJSH_SB_EEEEEEEvNS4_8identityES12_S1C_vS1D_EENS_8epilogue10collective6detail29Sm90TmaWarpSpecializedAdapterINS1G_15DefaultEpilogueISJ_SK_SK_NS1F_6thread17LinearCombinationISJ_Li1EffLNS1K_9ScaleType4KindE0ELNS_15FloatRoundStyleE2ESJ_EENS1_15EpilogueDefaultEEEEEvvEEEEvNT_6ParamsE,@function
        .size           _ZN7cutlass13device_kernelINS_4gemm6kernel13GemmUniversalIN4cute5tupleIJiiiiEEENS1_10collective13CollectiveMmaINS1_37MainloopSm90TmaGmmaWarpSpecializedFP8ILi4ENS5_IJNS4_1CILi1EEESB_SB_EEENS1_35KernelTmaWarpSpecializedCooperativeEEENS5_IJNSA_ILi256EEENSA_ILi160EEENSA_ILi128EEEEEENS_12float_e4m3_tENS5_IJlSB_lEEESJ_SK_NS4_8TiledMMAINS4_8MMA_AtomIJNS4_4SM904GMMA30MMA_64x32x32_F32E4M3E4M3_SS_TNILNSO_7ScaleInE1ELSQ_1EEEEEENS4_6LayoutINS5_IJNSA_ILi2EEESB_SB_EEENS5_IJSB_NSA_ILi0EEESW_EEEEENS5_IJNS4_10UnderscoreESZ_SZ_EEEEENS4_13SM90_TMA_LOADENS4_14ComposedLayoutINS4_7SwizzleILi3ELi4ELi3EEENS4_18smem_ptr_flag_bitsILi8EEENST_INS5_IJNSA_ILi8EEESH_EEENS5_IJSH_SB_EEEEEEEvNS4_8identityES12_S1C_vS1D_EENS_8epilogue10collective6detail29Sm90TmaWarpSpecializedAdapterINS1G_15DefaultEpilogueISJ_SK_SK_NS1F_6thread17LinearCombinationISJ_Li1EffLNS1K_9ScaleType4KindE0ELNS_15FloatRoundStyleE2ESJ_EENS1_15EpilogueDefaultEEEEEvvEEEEvNT_6ParamsE,(.L_x_393 - _ZN7cutlass13device_kernelINS_4gemm6kernel13GemmUniversalIN4cute5tupleIJiiiiEEENS1_10collective13CollectiveMmaINS1_37MainloopSm90TmaGmmaWarpSpecializedFP8ILi4ENS5_IJNS4_1CILi1EEESB_SB_EEENS1_35KernelTmaWarpSpecializedCooperativeEEENS5_IJNSA_ILi256EEENSA_ILi160EEENSA_ILi128EEEEEENS_12float_e4m3_tENS5_IJlSB_lEEESJ_SK_NS4_8TiledMMAINS4_8MMA_AtomIJNS4_4SM904GMMA30MMA_64x32x32_F32E4M3E4M3_SS_TNILNSO_7ScaleInE1ELSQ_1EEEEEENS4_6LayoutINS5_IJNSA_ILi2EEESB_SB_EEENS5_IJSB_NSA_ILi0EEESW_EEEEENS5_IJNS4_10UnderscoreESZ_SZ_EEEEENS4_13SM90_TMA_LOADENS4_14ComposedLayoutINS4_7SwizzleILi3ELi4ELi3EEENS4_18smem_ptr_flag_bitsILi8EEENST_INS5_IJNSA_ILi8EEESH_EEENS5_IJSH_SB_EEEEEEEvNS4_8identityES12_S1C_vS1D_EENS_8epilogue10collective6detail29Sm90TmaWarpSpecializedAdapterINS1G_15DefaultEpilogueISJ_SK_SK_NS1F_6thread17LinearCombinationISJ_Li1EffLNS1K_9ScaleType4KindE0ELNS_15FloatRoundStyleE2ESJ_EENS1_15EpilogueDefaultEEEEEvvEEEEvNT_6ParamsE)
        .other          _ZN7cutlass13device_kernelINS_4gemm6kernel13GemmUniversalIN4cute5tupleIJiiiiEEENS1_10collective13CollectiveMmaINS1_37MainloopSm90TmaGmmaWarpSpecializedFP8ILi4ENS5_IJNS4_1CILi1EEESB_SB_EEENS1_35KernelTmaWarpSpecializedCooperativeEEENS5_IJNSA_ILi256EEENSA_ILi160EEENSA_ILi128EEEEEENS_12float_e4m3_tENS5_IJlSB_lEEESJ_SK_NS4_8TiledMMAINS4_8MMA_AtomIJNS4_4SM904GMMA30MMA_64x32x32_F32E4M3E4M3_SS_TNILNSO_7ScaleInE1ELSQ_1EEEEEENS4_6LayoutINS5_IJNSA_ILi2EEESB_SB_EEENS5_IJSB_NSA_ILi0EEESW_EEEEENS5_IJNS4_10UnderscoreESZ_SZ_EEEEENS4_13SM90_TMA_LOADENS4_14ComposedLayoutINS4_7SwizzleILi3ELi4ELi3EEENS4_18smem_ptr_flag_bitsILi8EEENST_INS5_IJNSA_ILi8EEESH_EEENS5_IJSH_SB_EEEEEEEvNS4_8identityES12_S1C_vS1D_EENS_8epilogue10collective6detail29Sm90TmaWarpSpecializedAdapterINS1G_15DefaultEpilogueISJ_SK_SK_NS1F_6thread17LinearCombinationISJ_Li1EffLNS1K_9ScaleType4KindE0ELNS_15FloatRoundStyleE2ESJ_EENS1_15EpilogueDefaultEEEEEvvEEEEvNT_6ParamsE,@"STO_CUDA_ENTRY STV_DEFAULT"
_ZN7cutlass13device_kernelINS_4gemm6kernel13GemmUniversalIN4cute5tupleIJiiiiEEENS1_10collective13CollectiveMmaINS1_37MainloopSm90TmaGmmaWarpSpecializedFP8ILi4ENS5_IJNS4_1CILi1EEESB_SB_EEENS1_35KernelTmaWarpSpecializedCooperativeEEENS5_IJNSA_ILi256EEENSA_ILi160EEENSA_ILi128EEEEEENS_12float_e4m3_tENS5_IJlSB_lEEESJ_SK_NS4_8TiledMMAINS4_8MMA_AtomIJNS4_4SM904GMMA30MMA_64x32x32_F32E4M3E4M3_SS_TNILNSO_7ScaleInE1ELSQ_1EEEEEENS4_6LayoutINS5_IJNSA_ILi2EEESB_SB_EEENS5_IJSB_NSA_ILi0EEESW_EEEEENS5_IJNS4_10UnderscoreESZ_SZ_EEEEENS4_13SM90_TMA_LOADENS4_14ComposedLayoutINS4_7SwizzleILi3ELi4ELi3EEENS4_18smem_ptr_flag_bitsILi8EEENST_INS5_IJNSA_ILi8EEESH_EEENS5_IJSH_SB_EEEEEEEvNS4_8identityES12_S1C_vS1D_EENS_8epilogue10collective6detail29Sm90TmaWarpSpecializedAdapterINS1G_15DefaultEpilogueISJ_SK_SK_NS1F_6thread17LinearCombinationISJ_Li1EffLNS1K_9ScaleType4KindE0ELNS_15FloatRoundStyleE2ESJ_EENS1_15EpilogueDefaultEEEEEvvEEEEvNT_6ParamsE:
[----:B------:R-:W0:Y:S02]  /*0000*/  LDC R1, c[0x0][0x28] ;  /* 0x00000a00ff017b82 */ /* 0x000e240000000800 */
[----:B0-----:R-:W-:Y:S01]  /*0010*/  VIADD R1, R1, 0xfffffe00 ;  /* 0xfffffe0001017836 */ /* 0x001fe20000000000 */
[----:B------:R-:W0:Y:S01]  /*0020*/  S2R R2, SR_TID.X ;  /* 0x0000000000027919 */ /* 0x000e220000002100 */
[----:B------:R-:W-:Y:S01]  /*0030*/  ELECT P0, URZ, PT ;  /* 0x00000000003f782f */ /* 0x000fe20003800000 */
[----:B------:R-:W-:Y:S01]  /*0040*/  BSSY B0, `(.L_x_0) ;  /* 0x0000015000007945 */ /* 0x000fe20003800000 */
[--C-:B0-----:R-:W-:Y:S02]  /*0050*/  SHF.R.U32.HI R0, RZ, 0x5, R2.reuse ;  /* 0x00000005ff007819 */ /* 0x101fe40000011602 */
[----:B------:R-:W-:-:S03]  /*0060*/  SHF.R.U32.HI R2, RZ, 0x7, R2 ;  /* 0x00000007ff027819 */ /* 0x000fc60000011602 */
[----:B------:R-:W0:Y:S04]  /*0070*/  SHFL.IDX PT, R3, R0, RZ, 0x1f ;  /* 0x00001fff00037589 */ /* 0x000e2800000e0000 */
[----:B------:R-:W1:Y:S01]  /*0080*/  SHFL.IDX PT, R2, R2, RZ, 0x1f ;  /* 0x00001fff02027589 */ /* 0x000e6200000e0000 */
[----:B0-----:R-:W-:Y:S02]  /*0090*/  R2UR UR4, R3 ;  /* 0x00000000030472ca */ /* 0x001fe400000e0000 */
[----:B-1----:R-:W-:-:S11]  /*00a0*/  R2UR UR8, R2 ;  /* 0x00000000020872ca */ /* 0x002fd600000e0000 */
[----:B------:R-:W-:Y:S02]  /*00b0*/  USHF.R.S32.HI UR5, URZ, 0x1f, UR4 ;  /* 0x0000001f3f057899 */ /* 0x000fe40008011404 */
[----:B------:R-:W-:Y:S02]  /*00c0*/  ISETP.NE.OR P0, PT, RZ, UR4, !P0 ;  /* 0x00000004ff007c0c */ /* 0x000fe4000c705670 */
[----:B------:R-:W-:-:S04]  /*00d0*/  ULEA.HI UR5, UR5, UR4, URZ, 0x2 ;  /* 0x0000000405057291 */ /* 0x000fc8000f8f103f */
[----:B------:R-:W-:-:S04]  /*00e0*/  ULOP3.LUT UR5, UR5, 0xfffffffc, URZ, 0xc0, !UPT ;  /* 0xfffffffc05057892 */ /* 0x000fc8000f8ec03f */
[----:B------:R-:W-:-:S03]  /*00f0*/  UIADD3 UR6, UR4, -UR5, URZ ;  /* 0x8000000504067290 */ /* 0x000fc6000fffe03f */
[----:B------:R-:W-:Y:S09]  /*0100*/  @P0 BRA `(.L_x_1) ;  /* 0x0000000000200947 */ /* 0x000ff20003800000 */
[----:B------:R-:W-:Y:S02]  /*0110*/  ULDC.64 UR4, c[0x0][0x198] ;  /* 0x0000660000047ab9 */ /* 0x000fe40000000a00 */
[----:B------:R-:W-:Y:S02]  /*0120*/  UIADD3 UR10, UP0, UR4, 0xf0, URZ ;  /* 0x000000f0040a7890 */ /* 0x000fe4000ff1e03f */
[----:B------:R-:W-:Y:S02]  /*0130*/  UIADD3 UR4, UP1, UR4, 0x1f0, URZ ;  /* 0x000001f004047890 */ /* 0x000fe4000ff3e03f */
[----:B------:R-:W-:Y:S02]  /*0140*/  UIADD3.X UR11, URZ, UR5, URZ, UP0, !UPT ;  /* 0x000000053f0b7290 */ /* 0x000fe400087fe43f */
[----:B------:R-:W-:-:S07]  /*0150*/  UIADD3.X UR5, URZ, UR5, URZ, UP1, !UPT ;  /* 0x000000053f057290 */ /* 0x000fce0008ffe43f */
[----:B------:R0:W-:Y:S02]  /*0160*/  UTMACCTL.PF [UR10] ;  /* 0x000000000a0079b9 */ /* 0x0001e40008040000 */
[----:B------:R0:W-:Y:S02]  /*0170*/  UTMACCTL.PF [UR4] ;  /* 0x00000000040079b9 */ /* 0x0001e40008040000 */
[----:B0-----:R-:W-:Y:S01]  /*0180*/  NOP ;  /* 0x0000000000007918 */ /* 0x001fe20000000000 */
.L_x_1:
[----:B------:R-:W-:Y:S05]  /*0190*/  BSYNC B0 ;  /* 0x0000000000007941 */ /* 0x000fea0003800000 */
.L_x_0:
[----:B------:R-:W0:Y:S01]  /*01a0*/  SHFL.IDX PT, R2, R0, RZ, 0x1f ;  /* 0x00001fff00027589 */ /* 0x000e2200000e0000 */
[----:B------:R-:W-:Y:S01]  /*01b0*/  UISETP.NE.AND UP0, UPT, UR6, 0x3, UPT ;  /* 0x000000030600788c */ /* 0x000fe2000bf05270 */
[----:B------:R-:W-:Y:S01]  /*01c0*/  ISETP.NE.AND P1, PT, RZ, UR8, PT ;  /* 0x00000008ff007c0c */ /* 0x000fe2000bf25270 */
[----:B------:R-:W-:Y:S02]  /*01d0*/  UIADD3 UR11, UR8, -0x1, URZ ;  /* 0xffffffff080b7890 */ /* 0x000fe4000fffe03f */
[----:B------:R-:W-:Y:S02]  /*01e0*/  UISETP.EQ.OR UP0, UPT, UR6, URZ, !UP0 ;  /* 0x0000003f0600728c */ /* 0x000fe4000c702670 */
[----:B------:R-:W-:Y:S02]  /*01f0*/  UISETP.GE.U32.AND UP1, UPT, UR11, 0x2, UPT ;  /* 0x000000020b00788c */ /* 0x000fe4000bf26070 */
[----:B------:R-:W-:-:S04]  /*0200*/  UISETP.EQ.AND UP0, UPT, UR8, URZ, UP0 ;  /* 0x0000003f0800728c */ /* 0x000fc80008702270 */
[----:B------:R-:W-:-:S04]  /*0210*/  USEL UR7, URZ, 0x1, !UP0 ;  /* 0x000000013f077887 */ /* 0x000fc8000c000000 */
[----:B------:R-:W-:Y:S01]  /*0220*/  USEL UR7, UR7, 0x2, UP1 ;  /* 0x0000000207077887 */ /* 0x000fe20008800000 */
[----:B0-----:R-:W-:-:S13]  /*0230*/  ISETP.NE.AND P0, PT, R2, RZ, PT ;  /* 0x000000ff0200720c */ /* 0x001fda0003f05270 */
[----:B------:R-:W-:Y:S05]  /*0240*/  @P0 BRA `(.L_x_2) ;  /* 0x0000000000580947 */ /* 0x000fea0003800000 */
[----:B------:R-:W0:Y:S01]  /*0250*/  S2UR UR10, SR_CgaCtaId ;  /* 0x00000000000a79c3 */ /* 0x000e220000008800 */
[----:B------:R-:W-:Y:S01]  /*0260*/  UMOV UR4, 0x400 ;  /* 0x0000040000047882 */ /* 0x000fe20000000000 */
[----:B------:R-:W-:Y:S01]  /*0270*/  UMOV UR5, 0x1 ;  /* 0x0000000100057882 */ /* 0x000fe20000000000 */
[----:B------:R-:W-:Y:S01]  /*0280*/  UMOV UR8, 0x100 ;  /* 0x0000010000087882 */ /* 0x000fe20000000000 */
[----:B------:R-:W-:Y:S01]  /*0290*/  ELECT P0, URZ, PT ;  /* 0x00000000003f782f */ /* 0x000fe20003800000 */
[----:B------:R-:W-:-:S04]  /*02a0*/  UIADD3 UR8, -UR8, 0x100000, URZ ;  /* 0x0010000008087890 */ /* 0x000fc8000fffe13f */
[----:B------:R-:W-:Y:S02]  /*02b0*/  USHF.L.U32 UR9, UR8, 0xb, URZ ;  /* 0x0000000b08097899 */ /* 0x000fe4000800063f */
[----:B------:R-:W-:Y:S02]  /*02c0*/  USHF.L.U32 UR8, UR8, 0x1, URZ ;  /* 0x0000000108087899 */ /* 0x000fe4000800063f */
[----:B0-----:R-:W-:Y:S02]  /*02d0*/  ULEA UR10, UR10, UR4, 0x18 ;  /* 0x000000040a0a7291 */ /* 0x001fe4000f8ec03f */
[----:B------:R-:W-:-:S04]  /*02e0*/  UIADD3 UR4, -UR5, 0x100000, URZ ;  /* 0x0010000005047890 */ /* 0x000fc8000fffe13f */
[----:B------:R-:W-:Y:S02]  /*02f0*/  USHF.L.U32 UR5, UR4, 0xb, URZ ;  /* 0x0000000b04057899 */ /* 0x000fe4000800063f */
[----:B------:R-:W-:Y:S01]  /*0300*/  USHF.L.U32 UR4, UR4, 0x1, URZ ;  /* 0x0000000104047899 */ /* 0x000fe2000800063f */
[----:B------:R-:W0:Y:S11]  /*0310*/  FENCE.VIEW.ASYNC.S ;  /* 0x00000000000073c6 */ /* 0x000e360000000000 */
[----:B0-----:R0:W1:Y:S01]  /*0320*/  SYNCS.EXCH.64 URZ, [UR10], UR4 ;  /* 0x000000040a3f75b2 */ /* 0x0010620008000100 */
[----:B------:R0:W2:Y:S01]  /*0330*/  SYNCS.EXCH.64 URZ, [UR10+0x20], UR8 ;  /* 0x000020080a3f75b2 */ /* 0x0000a20008000100 */
[----:B------:R0:W3:Y:S01]  /*0340*/  SYNCS.EXCH.64 URZ, [UR10+0x8], UR4 ;  /* 0x000008040a3f75b2 */ /* 0x0000e20008000100 */
[----:B------:R0:W4:Y:S01]  /*0350*/  SYNCS.EXCH.64 URZ, [UR10+0x28], UR8 ;  /* 0x000028080a3f75b2 */ /* 0x0001220008000100 */
[----:B------:R0:W0:Y:S01]  /*0360*/  SYNCS.EXCH.64 URZ, [UR10+0x10], UR4 ;  /* 0x000010040a3f75b2 */ /* 0x0000220008000100 */
[----:B------:R0:W0:Y:S01]  /*0370*/  SYNCS.EXCH.64 URZ, [UR10+0x30], UR8 ;  /* 0x000030080a3f75b2 */ /* 0x0000220008000100 */
[----:B------:R0:W0:Y:S01]  /*0380*/  SYNCS.EXCH.64 URZ, [UR10+0x18], UR4 ;  /* 0x000018040a3f75b2 */ /* 0x0000220008000100 */
[----:B------:R0:W0:Y:S01]  /*0390*/  SYNCS.EXCH.64 URZ, [UR10+0x38], UR8 ;  /* 0x000038080a3f75b2 */ /* 0x0000220008000100 */
[----:B------:R-:W-:Y:S01]  /*03a0*/  NOP ;  /* 0x0000000000007918 */ /* 0x000fe20000000000 */
.L_x_2:
[----:B------:R-:W5:Y:S01]  /*03b0*/  LDC R2, c[0x0][0x65c] ;  /* 0x00019700ff027b82 */ /* 0x000f620000000800 */
[----:B------:R-:W1:Y:S01]  /*03c0*/  SHFL.IDX PT, R0, R0, RZ, 0x1f ;  /* 0x00001fff00007589 */ /* 0x000e6200000e0000 */
[----:B------:R-:W-:Y:S01]  /*03d0*/  ELECT P0, URZ, PT ;  /* 0x00000000003f782f */ /* 0x000fe20003800000 */
[----:B------:R-:W-:Y:S01]  /*03e0*/  IMAD.MOV.U32 R3, RZ, RZ, RZ ;  /* 0x000000ffff037224 */ /* 0x000fe200078e00ff */
[----:B0-----:R-:W-:Y:S01]  /*03f0*/  UMOV UR4, 0x20 ;  /* 0x0000002000047882 */ /* 0x001fe20000000000 */
[----:B------:R-:W0:Y:S01]  /*0400*/  S2R R10, SR_CTAID.Y ;  /* 0x00000000000a7919 */ /* 0x000e220000002600 */
[----:B------:R-:W-:Y:S01]  /*0410*/  NOP ;  /* 0x0000000000007918 */ /* 0x000fe20000000000 */
[----:B------:R-:W-:Y:S01]  /*0420*/  NOP ;  /* 0x0000000000007918 */ /* 0x000fe20000000000 */
[----:B-----5:R-:W-:Y:S02]  /*0430*/  ISETP.NE.AND P4, PT, R2, 0x1, PT ;  /* 0x000000010200780c */ /* 0x020fe40003f85270 */
[----:B------:R-:W5:Y:S01]  /*0440*/  S2R R2, SR_CTAID.X ;  /* 0x0000000000027919 */ /* 0x000f620000002500 */
[----:B-1----:R-:W-:-:S10]  /*0450*/  ISETP.NE.OR P0, PT, R0, RZ, !P0 ;  /* 0x000000ff0000720c */ /* 0x002fd40004705670 */
[----:B------:R-:W5:Y:S01]  /*0460*/  @P4 LDC R7, c[0x0][0x10] ;  /* 0x00000400ff074b82 */ /* 0x000f620000000800 */
[----:B0-----:R-:W-:Y:S02]  /*0470*/  @P4 IMAD.MOV.U32 R4, RZ, RZ, R10 ;  /* 0x000000ffff044224 */ /* 0x001fe400078e000a */
[----:B------:R-:W-:Y:S01]  /*0480*/  VOTEU.ALL UP0, P0 ;  /* 0x00000000003f7886 */ /* 0x000fe20000000000 */
[----:B------:R-:W-:Y:S01]  /*0490*/  @P4 IMAD.MOV.U32 R5, RZ, RZ, RZ ;  /* 0x000000ffff054224 */ /* 0x000fe200078e00ff */
[----:B------:R-:W-:Y:S01]  /*04a0*/  VOTEU.ALL UP1, P0 ;  /* 0x00000000003f7886 */ /* 0x000fe20000020000 */
[----:B------:R-:W-:Y:S02]  /*04b0*/  @P4 IMAD.MOV.U32 R11, RZ, RZ, RZ ;  /* 0x000000ffff0b4224 */ /* 0x000fe400078e00ff */
[----:B------:R-:W0:Y:S01]  /*04c0*/  @!P4 LDC R9, c[0x0][0xc] ;  /* 0x00000300ff09cb82 */ /* 0x000e220000000800 */
[----:B------:R-:W-:Y:S01]  /*04d0*/  @!UP0 UMOV UR8, 0x400 ;  /* 0x0000040000088882 */ /* 0x000fe20000000000 */
[----:B------:R-:W-:-:S04]  /*04e0*/  @!UP0 UIADD3 UR4, -UR4, 0x100000, URZ ;  /* 0x0010000004048890 */ /* 0x000fc8000fffe13f */
[----:B------:R-:W-:Y:S02]  /*04f0*/  @!UP0 USHF.L.U32 UR5, UR4, 0xb, URZ ;  /* 0x0000000b04058899 */ /* 0x000fe4000800063f */
[----:B------:R-:W-:Y:S01]  /*0500*/  @!UP0 USHF.L.U32 UR4, UR4, 0x1, URZ ;  /* 0x0000000104048899 */ /* 0x000fe2000800063f */
[----:B------:R-:W1:Y:S01]  /*0510*/  @!UP0 S2UR UR9, SR_CgaCtaId ;  /* 0x00000000000989c3 */ /* 0x000e620000008800 */
[----:B-----5:R-:W-:-:S04]  /*0520*/  @P4 IMAD.WIDE.U32 R6, R2, R7, R4 ;  /* 0x0000000702064225 */ /* 0x020fc800078e0004 */
[----:B------:R-:W-:Y:S02]  /*0530*/  @P4 IMAD.MOV.U32 R14, RZ, RZ, R6 ;  /* 0x000000ffff0e4224 */ /* 0x000fe400078e0006 */
[----:B------:R-:W-:Y:S02]  /*0540*/  @P4 IMAD.IADD R15, R7, 0x1, R11 ;  /* 0x00000001070f4824 */ /* 0x000fe400078e020b */
[----:B0-----:R-:W-:-:S04]  /*0550*/  @!P4 IMAD.WIDE.U32 R4, R9, R10, R2 ;  /* 0x0000000a0904c225 */ /* 0x001fc800078e0002 */
[----:B------:R-:W-:Y:S02]  /*0560*/  @!P4 IMAD.MOV.U32 R14, RZ, RZ, R4 ;  /* 0x000000ffff0ec224 */ /* 0x000fe400078e0004 */
[----:B------:R-:W-:Y:S01]  /*0570*/  @!P4 IMAD.MOV.U32 R15, RZ, RZ, R5 ;  /* 0x000000ffff0fc224 */ /* 0x000fe200078e0005 */
[----:B-1----:R-:W-:Y:S02]  /*0580*/  @!UP0 ULEA UR8, UR9, UR8, 0x18 ;  /* 0x0000000809088291 */ /* 0x002fe4000f8ec03f */
[----:B------:R0:W-:Y:S01]  /*0590*/  STL [R1+0x174], R14 ;  /* 0x0001740e01007387 */ /* 0x0001e20000100800 */
[----:B------:R-:W-:-:S03]  /*05a0*/  VOTEU.ALL UP0, P0 ;  /* 0x00000000003f7886 */ /* 0x000fc60000000000 */
[----:B------:R0:W-:Y:S04]  /*05b0*/  STL [R1+0x170], R15 ;  /* 0x0001700f01007387 */ /* 0x0001e80000100800 */
[----:B------:R-:W1:Y:S02]  /*05c0*/  FENCE.VIEW.ASYNC.S ;  /* 0x00000000000073c6 */ /* 0x000e640000000000 */
[----:B-1----:R0:W2:Y:S01]  /*05d0*/  @!UP0 SYNCS.EXCH.64 URZ, [UR8+0x50], UR4 ;  /* 0x00005004083f85b2 */ /* 0x0020a20008000100 */
[----:B------:R0:W2:Y:S01]  /*05e0*/  @!UP1 SYNCS.EXCH.64 URZ, [UR8+0x58], UR4 ;  /* 0x00005804083f95b2 */ /* 0x0000a20008000100 */
[----:B------:R-:W-:Y:S01]  /*05f0*/  NOP ;  /* 0x0000000000007918 */ /* 0x000fe20000000000 */
[----:B--234-:R-:W-:Y:S06]  /*0600*/  BAR.SYNC.DEFER_BLOCKING 0x0 ;  /* 0x0000000000007b1d */ /* 0x01cfec0000010000 */
[----:B0-----:R-:W-:Y:S05]  /*0610*/  @!P1 BRA `(.L_x_3) ;  /* 0x0000014000849947 */ /* 0x001fea0003800000 */
[----:B------:R-:W-:-:S06]  /*0620*/  UISETP.GT.U32.AND UP0, UPT, UR11, 0x1, UPT ;  /* 0x000000010b00788c */ /* 0x000fcc000bf04070 */
[----:B------:R-:W-:-:S13]  /*0630*/  PLOP3.LUT P0, PT, PT, PT, UP0, 0x80, 0x0 ;  /* 0x000000000000781c */ /* 0x000fda0003f0f008 */
[----:B------:R-:W-:Y:S05]  /*0640*/  @P0 EXIT ;  /* 0x000000000000094d */ /* 0x000fea0003800000 */
[----:B------:R-:W-:Y:S01]  /*0650*/  IMAD.MOV.U32 R5, RZ, RZ, -0x1 ;  /* 0xffffffffff057424 */ /* 0x000fe200078e00ff */
[----:B------:R-:W-:Y:S01]  /*0660*/  ULDC.64 UR4, c[0x0][0x650] ;  /* 0x0001940000047ab9 */ /* 0x000fe20000000a00 */
[----:B------:R-:W-:Y:S01]  /*0670*/  IMAD.MOV.U32 R4, RZ, RZ, -0x1 ;  /* 0xffffffffff047424 */ /* 0x000fe200078e00ff */
[----:B------:R-:W-:Y:S01]  /*0680*/  ISETP.GE.U32.AND P0, PT, R14, UR4, PT ;  /* 0x000000040e007c0c */ /* 0x000fe2000bf06070 */
[----:B------:R-:W-:Y:S01]  /*0690*/  UMOV UR14, 0xffffffff ;  /* 0xffffffff000e7882 */ /* 0x000fe20000000000 */
[----:B------:R0:W-:Y:S01]  /*06a0*/  STL [R1+0x17c], R5 ;  /* 0x00017c0501007387 */ /* 0x0001e20000100800 */
[----:B------:R-:W-:Y:S02]  /*06b0*/  PRMT R0, RZ, 0x7610, R0 ;  /* 0x00007610ff007816 */ /* 0x000fe40000000000 */
[----:B------:R-:W-:Y:S01]  /*06c0*/  ISETP.GE.U32.AND.EX P0, PT, R15, UR5, PT, P0 ;  /* 0x000000050f007c0c */ /* 0x000fe2000bf06100 */
[----:B------:R0:W-:-:S12]  /*06d0*/  STL [R1+0x178], R4 ;  /* 0x0001780401007387 */ /* 0x0001d80000100800 */
[----:B0-----:R-:W-:Y:S05]  /*06e0*/  @P0 BRA `(.L_x_4) ;  /* 0x00000004006c0947 */ /* 0x001fea0003800000 */
[----:B------:R-:W-:Y:S01]  /*06f0*/  ULDC.64 UR14, c[0x0][0x628] ;  /* 0x00018a00000e7ab9 */ /* 0x000fe20000000a00 */
[----:B------:R-:W0:Y:S01]  /*0700*/  LDC.64 R12, c[0x0][0x620] ;  /* 0x00018800ff0c7b82 */ /* 0x000e220000000a00 */
[----:B------:R-:W-:Y:S01]  /*0710*/  ISETP.NE.U32.AND P0, PT, RZ, UR14, PT ;  /* 0x0000000eff007c0c */ /* 0x000fe2000bf05070 */
[----:B------:R-:W-:Y:S01]  /*0720*/  ULDC UR13, c[0x0][0x630] ;  /* 0x00018c00000d7ab9 */ /* 0x000fe20000000800 */
[----:B------:R-:W-:Y:S02]  /*0730*/  R2UR UR4, R14 ;  /* 0x000000000e0472ca */ /* 0x000fe400000e0000 */
[----:B------:R-:W-:Y:S02]  /*0740*/  ISETP.NE.AND.EX P0, PT, RZ, UR15, PT, P0 ;  /* 0x0000000fff007c0c */ /* 0x000fe4000bf05300 */
[----:B------:R-:W-:-:S11]  /*0750*/  R2UR UR5, R15 ;  /* 0x000000000f0572ca */ /* 0x000fd600000e0000 */
[----:B------:R-:W-:Y:S05]  /*0760*/  @!P0 BRA `(.L_x_5) ;  /* 0x0000000000308947 */ /* 0x000fea0003800000 */
[----:B------:R-:W-:Y:S01]  /*0770*/  R2UR UR4, R14 ;  /* 0x000000000e0472ca */ /* 0x000fe200000e0000 */
[----:B------:R-:W-:Y:S01]  /*0780*/  ULDC UR6, c[0x0][0x634] ;  /* 0x00018d0000067ab9 */ /* 0x000fe20000000800 */
[----:B------:R-:W-:-:S11]  /*0790*/  R2UR UR12, R15 ;  /* 0x000000000f0c72ca */ /* 0x000fd600000e0000 */
[----:B------:R-:W-:-:S04]  /*07a0*/  UIADD3 UR6, UP0, UR4, UR6, URZ ;  /* 0x0000000604067290 */ /* 0x000fc8000ff1e03f */
[----:B------:R-:W-:-:S04]  /*07b0*/  UIADD3.X UR12, URZ, UR12, URZ, UP0, !UPT ;  /* 0x0000000c3f0c7290 */ /* 0x000fc800087fe43f */
[----:B------:R-:W-:-:S04]  /*07c0*/  UIMAD.WIDE.U32 UR4, UR12, UR14, URZ ;  /* 0x0000000e0c0472a5 */ /* 0x000fc8000f8e003f */
[----:B------:R-:W-:Y:S02]  /*07d0*/  UIMAD.WIDE.U32 UR8, UP0, UR6, UR15, UR4 ;  /* 0x0000000f060872a5 */ /* 0x000fe4000f800004 */
[----:B------:R-:W-:Y:S02]  /*07e0*/  UIMAD.WIDE.U32 UR4, UR6, UR14, URZ ;  /* 0x0000000e060472a5 */ /* 0x000fe4000f8e003f */
[----:B------:R-:W-:Y:S02]  /*07f0*/  UIADD3.X UR11, URZ, URZ, URZ, UP0, !UPT ;  /* 0x0000003f3f0b7290 */ /* 0x000fe400087fe43f */
[----:B------:R-:W-:Y:S01]  /*0800*/  UIADD3 URZ, UP0, UR5, UR8, URZ ;  /* 0x00000008053f7290 */ /* 0x000fe2000ff1e03f */
[----:B------:R-:W-:-:S03]  /*0810*/  UMOV UR10, UR9 ;  /* 0x00000009000a7c82 */ /* 0x000fc60008000000 */
[----:B------:R-:W-:-:S12]  /*0820*/  UIMAD.WIDE.U32.X UR4, UR12, UR15, UR10, UP0 ;  /* 0x0000000f0c0472a5 */ /* 0x000fd800080e040a */
.L_x_5:
[----:B------:R-:W-:Y:S01]  /*0830*/  USHF.R.U64 UR14, UR4, UR13, UR5 ;  /* 0x0000000d040e7299 */ /* 0x000fe20008001205 */
[----:B------:R-:W1:Y:S01]  /*0840*/  LDC R8, c[0x0][0x618] ;  /* 0x00018600ff087b82 */ /* 0x000e620000000800 */
[----:B------:R-:W-:Y:S01]  /*0850*/  USHF.R.U32.HI UR4, URZ, UR13, UR5 ;  /* 0x0000000d3f047299 */ /* 0x000fe20008011605 */
[----:B------:R-:W-:Y:S01]  /*0860*/  I2FP.F32.U32 R0, R2 ;  /* 0x0000000200007245 */ /* 0x000fe20000201000 */
[----:B------:R-:W-:Y:S01]  /*0870*/  IMAD.MOV.U32 R4, RZ, RZ, R14 ;  /* 0x000000ffff047224 */ /* 0x000fe200078e000e */
[----:B------:R-:W-:Y:S01]  /*0880*/  ULDC UR5, c[0x0][0x150] ;  /* 0x0000540000057ab9 */ /* 0x000fe20000000800 */
[----:B------:R-:W-:Y:S01]  /*0890*/  IADD3 R7, P0, RZ, -UR14, RZ ;  /* 0x8000000eff077c10 */ /* 0x000fe2000ff1e0ff */
[----:B------:R-:W-:Y:S02]  /*08a0*/  IMAD.MOV.U32 R5, RZ, RZ, R15 ;  /* 0x000000ffff057224 */ /* 0x000fe400078e000f */
[----:B------:R-:W-:Y:S01]  /*08b0*/  FMUL R0, R0, UR5 ;  /* 0x0000000500007c20 */ /* 0x000fe20008400000 */
[----:B------:R-:W2:Y:S01]  /*08c0*/  LDC.64 R20, c[0x0][0x640] ;  /* 0x00019000ff147b82 */ /* 0x000ea20000000a00 */
[----:B------:R-:W-:Y:S01]  /*08d0*/  IMAD.X R9, RZ, RZ, ~UR4, P0 ;  /* 0x80000004ff097e24 */ /* 0x000fe200080e06ff */
[----:B------:R-:W-:Y:S01]  /*08e0*/  ULDC UR4, c[0x0][0x154] ;  /* 0x0000550000047ab9 */ /* 0x000fe20000000800 */
[----:B0-----:R-:W-:-:S02]  /*08f0*/  IMAD.WIDE.U32 R4, R7, R12, R4 ;  /* 0x0000000c07047225 */ /* 0x001fc400078e0004 */
[----:B------:R-:W0:Y:S02]  /*0900*/  F2I.U32.TRUNC.NTZ R0, R0 ;  /* 0x0000000000007305 */ /* 0x000e24000020f000 */
[----:B------:R-:W-:Y:S01]  /*0910*/  IMAD R6, R9, R12, RZ ;  /* 0x0000000c09067224 */ /* 0x000fe200078e02ff */
[----:B------:R-:W3:Y:S03]  /*0920*/  LDC R3, c[0x0][0x144] ;  /* 0x00005100ff037b82 */ /* 0x000ee60000000800 */
[----:B------:R-:W-:-:S04]  /*0930*/  IMAD R7, R7, R13, R6 ;  /* 0x0000000d07077224 */ /* 0x000fc800078e0206 */
[----:B------:R-:W-:Y:S01]  /*0940*/  IMAD.IADD R5, R5, 0x1, R7 ;  /* 0x0000000105057824 */ /* 0x000fe200078e0207 */
[----:B------:R-:W4:Y:S01]  /*0950*/  LDC R14, c[0x0][0x608] ;  /* 0x00018200ff0e7b82 */ /* 0x000f220000000800 */
[----:B------:R-:W-:Y:S02]  /*0960*/  IMAD.MOV.U32 R7, RZ, RZ, -0x1 ;  /* 0xffffffffff077424 */ /* 0x000fe400078e00ff */
[----:B0-----:R-:W-:Y:S01]  /*0970*/  IMAD.MOV R6, RZ, RZ, -R0 ;  /* 0x000000ffff067224 */ /* 0x001fe200078e0a00 */
[----:B-1----:R-:W-:Y:S02]  /*0980*/  SHF.R.U64 R12, R4, R8, R5 ;  /* 0x00000008040c7219 */ /* 0x002fe40000001205 */
[----:B------:R-:W-:Y:S02]  /*0990*/  I2FP.F32.U32 R4, R10 ;  /* 0x0000000a00047245 */ /* 0x000fe40000201000 */
[----:B------:R-:W0:Y:S01]  /*09a0*/  LDC R18, c[0x0][0x658] ;  /* 0x00019600ff127b82 */ /* 0x000e220000000800 */
[----:B--2---:R-:W-:-:S02]  /*09b0*/  ISETP.NE.U32.AND P0, PT, R20, RZ, PT ;  /* 0x000000ff1400720c */ /* 0x004fc40003f05070 */
[----:B------:R-:W-:Y:S01]  /*09c0*/  FMUL R4, R4, UR4 ;  /* 0x0000000404047c20 */ /* 0x000fe20008400000 */
[----:B------:R-:W-:Y:S02]  /*09d0*/  SHF.R.U32.HI R5, RZ, R8, R5 ;  /* 0x00000008ff057219 */ /* 0x000fe40000011605 */
[----:B------:R-:W-:Y:S01]  /*09e0*/  ISETP.NE.AND.EX P0, PT, R21, RZ, PT, P0 ;  /* 0x000000ff1500720c */ /* 0x000fe20003f05300 */
[----:B------:R1:W2:Y:S01]  /*09f0*/  F2I.U32.TRUNC.NTZ R11, R4 ;  /* 0x00000004000b7305 */ /* 0x0002a2000020f000 */
[----:B------:R-:W1:Y:S01]  /*0a00*/  LDC R13, c[0x0][0x148] ;  /* 0x00005200ff0d7b82 */ /* 0x000e620000000800 */
[----:B---3--:R-:W-:-:S07]  /*0a10*/  IMAD R0, R3, R6, R2 ;  /* 0x0000000603007224 */ /* 0x008fce00078e0202 */
[----:B------:R-:W3:Y:S01]  /*0a20*/  LDC R16, c[0x0][0x600] ;  /* 0x00018000ff107b82 */ /* 0x000ee20000000800 */
[-CC-:B----4-:R-:W-:Y:S02]  /*0a30*/  SHF.R.U64 R24, R12, R14.reuse, R5.reuse ;  /* 0x0000000e0c187219 */ /* 0x190fe40000001205 */
[----:B------:R-:W-:Y:S01]  /*0a40*/  SHF.R.U32.HI R3, RZ, R14, R5 ;  /* 0x0000000eff037219 */ /* 0x000fe20000011605 */
[----:B------:R-:W-:-:S04]  /*0a50*/  IMAD.MOV.U32 R5, RZ, RZ, 0x1 ;  /* 0x00000001ff057424 */ /* 0x000fc800078e00ff */
[----:B------:R-:W4:Y:S01]  /*0a60*/  LDC R17, c[0x0][0x648] ;  /* 0x00019200ff117b82 */ /* 0x000f220000000800 */
[-C--:B0-----:R-:W-:Y:S02]  /*0a70*/  SHF.L.U32 R2, R7, R18.reuse, RZ ;  /* 0x0000001207027219 */ /* 0x081fe400000006ff */
[--C-:B------:R-:W-:Y:S02]  /*0a80*/  SHF.R.U64 R14, R24, R18, R3.reuse ;  /* 0x00000012180e7219 */ /* 0x100fe40000001203 */
[----:B------:R-:W-:Y:S02]  /*0a90*/  LOP3.LUT R9, RZ, R2, RZ, 0x33, !PT ;  /* 0x00000002ff097212 */ /* 0x000fe400078e33ff */
[-C--:B------:R-:W-:Y:S01]  /*0aa0*/  SHF.R.U32.HI R3, RZ, R18.reuse, R3 ;  /* 0x00000012ff037219 */ /* 0x080fe20000011603 */
[----:B------:R-:W0:Y:S01]  /*0ab0*/  LDC R19, c[0x0][0x638] ;  /* 0x00018e00ff137b82 */ /* 0x000e220000000800 */
[----:B------:R-:W-:Y:S01]  /*0ac0*/  SHF.L.U32 R8, R5, R18, RZ ;  /* 0x0000001205087219 */ /* 0x000fe200000006ff */
[----:B------:R-:W-:-:S06]  /*0ad0*/  IMAD.MOV.U32 R2, RZ, RZ, R14 ;  /* 0x000000ffff027224 */ /* 0x000fcc00078e000e */
[----:B------:R-:W0:Y:S01]  /*0ae0*/  LDC R22, c[0x0][0x610] ;  /* 0x00018400ff167b82 */ /* 0x000e220000000800 */
[----:B-12---:R-:W-:Y:S05]  /*0af0*/  @!P0 BRA `(.L_x_6) ;  /* 0x0000000000288947 */ /* 0x006fea0003800000 */
[----:B------:R-:W1:Y:S02]  /*0b00*/  LDC R7, c[0x0][0x64c] ;  /* 0x00019300ff077b82 */ /* 0x000e640000000800 */
[----:B-1----:R-:W-:-:S05]  /*0b10*/  IADD3 R7, P0, R14, R7, RZ ;  /* 0x000000070e077210 */ /* 0x002fca0007f1e0ff */
[----:B------:R-:W-:-:S04]  /*0b20*/  IMAD.X R15, RZ, RZ, R3, P0 ;  /* 0x000000ffff0f7224 */ /* 0x000fc800000e0603 */
[----:B------:R-:W-:-:S04]  /*0b30*/  IMAD.WIDE.U32 R2, R15, R20, RZ ;  /* 0x000000140f027225 */ /* 0x000fc800078e00ff */
[----:B------:R-:W-:-:S04]  /*0b40*/  IMAD.WIDE.U32 R4, P0, R7, R21, R2 ;  /* 0x0000001507047225 */ /* 0x000fc80007800002 */
[----:B------:R-:W-:-:S04]  /*0b50*/  IMAD.WIDE.U32 R2, R7, R20, RZ ;  /* 0x0000001407027225 */ /* 0x000fc800078e00ff */
[----:B------:R-:W-:Y:S01]  /*0b60*/  IMAD.X R7, RZ, RZ, RZ, P0 ;  /* 0x000000ffff077224 */ /* 0x000fe200000e06ff */
[----:B------:R-:W-:Y:S01]  /*0b70*/  IADD3 RZ, P0, R3, R4, RZ ;  /* 0x0000000403ff7210 */ /* 0x000fe20007f1e0ff */
[----:B------:R-:W-:-:S04]  /*0b80*/  IMAD.MOV.U32 R6, RZ, RZ, R5 ;  /* 0x000000ffff067224 */ /* 0x000fc800078e0005 */
[----:B------:R-:W-:-:S08]  /*0b90*/  IMAD.WIDE.U32.X R2, R15, R21, R6, P0 ;  /* 0x000000150f027225 */ /* 0x000fd000000e0406 */
.L_x_6:
[----:B----4-:R-:W-:Y:S01]  /*0ba0*/  SHF.R.U64 R2, R2, R17, R3 ;  /* 0x0000001102027219 */ /* 0x010fe20000001203 */
[----:B---3--:R-:W-:Y:S01]  /*0bb0*/  VIADD R3, R16, 0xffffffff ;  /* 0xffffffff10037836 */ /* 0x008fe20000000000 */
[----:B------:R-:W-:Y:S01]  /*0bc0*/  LOP3.LUT R9, R24, R9, RZ, 0xc0, !PT ;  /* 0x0000000918097212 */ /* 0x000fe200078ec0ff */
[----:B------:R-:W-:Y:S02]  /*0bd0*/  IMAD.MOV R11, RZ, RZ, -R11 ;  /* 0x000000ffff0b7224 */ /* 0x000fe400078e0a0b */
[----:B------:R-:W-:Y:S01]  /*0be0*/  IMAD.MOV R4, RZ, RZ, -R2 ;  /* 0x000000ffff047224 */ /* 0x000fe200078e0a02 */
[----:B------:R-:W-:Y:S01]  /*0bf0*/  LOP3.LUT R12, R12, R3, RZ, 0xc0, !PT ;  /* 0x000000030c0c7212 */ /* 0x000fe200078ec0ff */
[----:B------:R-:W-:Y:S02]  /*0c00*/  @P4 IMAD R0, R13, R11, R10 ;  /* 0x0000000b0d004224 */ /* 0x000fe400078e020a */
[----:B------:R-:W-:Y:S02]  /*0c10*/  IMAD R9, R8, R2, R9 ;  /* 0x0000000208097224 */ /* 0x000fe400078e0209 */
[----:B0-----:R-:W-:-:S02]  /*0c20*/  IMAD R3, R4, R19, R14 ;  /* 0x0000001304037224 */ /* 0x001fc400078e020e */
[----:B------:R-:W-:Y:S02]  /*0c30*/  IMAD R2, R9, R22, R0 ;  /* 0x0000001609027224 */ /* 0x000fe400078e0200 */
[----:B------:R-:W-:Y:S02]  /*0c40*/  IMAD R3, R3, R16, R12 ;  /* 0x0000001003037224 */ /* 0x000fe400078e020c */
[----:B------:R-:W-:-:S03]  /*0c50*/  IMAD.MOV.U32 R0, RZ, RZ, 0x1 ;  /* 0x00000001ff007424 */ /* 0x000fc600078e00ff */
[----:B------:R-:W-:Y:S02]  /*0c60*/  SEL R4, R3, R2, !P4 ;  /* 0x0000000203047207 */ /* 0x000fe40006000000 */
[----:B------:R-:W-:-:S03]  /*0c70*/  SEL R2, R2, R3, !P4 ;  /* 0x0000000302027207 */ /* 0x000fc60006000000 */
[----:B------:R0:W-:Y:S04]  /*0c80*/  STL [R1+0x178], R4 ;  /* 0x0001780401007387 */ /* 0x0001e80000100800 */
[----:B------:R0:W-:Y:S02]  /*0c90*/  STL [R1+0x17c], R2 ;  /* 0x00017c0201007387 */ /* 0x0001e40000100800 */
.L_x_4:
[----:B------:R-:W-:-:S08]  /*0ca0*/  NOP ;  /* 0x0000000000007918 */ /* 0x000fd00000000000 */
[----:B------:R-:W1:Y:S02]  /*0cb0*/  USETMAXREG.TRY_ALLOC.CTAPOOL UP0, 0xe8 ;  /* 0x000000e8000079c8 */ /* 0x000e640008000600 */
[----:B-1----:R-:W-:-:S13]  /*0cc0*/  PLOP3.LUT P0, PT, PT, PT, UP0, 0x80, 0x0 ;  /* 0x000000000000781c */ /* 0x002fda0003f0f008 */
[----:B------:R-:W-:Y:S05]  /*0cd0*/  @!P0 BRA `(.L_x_4) ;  /* 0xfffffffc00f08947 */ /* 0x000fea000383ffff */
[----:B------:R-:W-:Y:S01]  /*0ce0*/  ULDC.64 UR4, c[0x0][0x598] ;  /* 0x0001660000047ab9 */ /* 0x000fe20000000a00 */
[----:B------:R-:W-:Y:S01]  /*0cf0*/  ULDC.64 UR40, c[0x0][0x208] ;  /* 0x0000820000287ab9 */ /* 0x000fe20000000a00 */
[----:B------:R-:W-:-:S04]  /*0d00*/  ISETP.NE.U32.AND P0, PT, RZ, UR4, PT ;  /* 0x00000004ff007c0c */ /* 0x000fc8000bf05070 */
[----:B------:R-:W-:-:S13]  /*0d10*/  ISETP.NE.AND.EX P0, PT, RZ, UR5, PT, P0 ;  /* 0x00000005ff007c0c */ /* 0x000fda000bf05300 */
[----:B------:R-:W-:Y:S05]  /*0d20*/  @!P0 BRA `(.L_x_7) ;  /* 0x0000000000208947 */ /* 0x000fea0003800000 */
[----:B0-----:R-:W0:Y:S02]  /*0d30*/  LDC.64 R2, c[0x0][0x598] ;  /* 0x00016600ff027b82 */ /* 0x001e240000000a00 */
[----:B0-----:R-:W2:Y:S02]  /*0d40*/  LDG.E.64 R2, desc[UR40][R2.64] ;  /* 0x0000002802027981 */ /* 0x001ea4000c1e1b00 */
[----:B--2---:R-:W-:-:S04]  /*0d50*/  ISETP.NE.U32.AND P0, PT, R2, RZ, PT ;  /* 0x000000ff0200720c */ /* 0x004fc80003f05070 */
[----:B------:R-:W-:-:S13]  /*0d60*/  ISETP.NE.AND.EX P0, PT, R3, RZ, PT, P0 ;  /* 0x000000ff0300720c */ /* 0x000fda0003f05300 */
[----:B------:R-:W-:Y:S05]  /*0d70*/  @!P0 BRA `(.L_x_7) ;  /* 0x00000000000c8947 */ /* 0x000fea0003800000 */
[----:B------:R-:W2:Y:S02]  /*0d80*/  LD.E R2, desc[UR40][R2.64] ;  /* 0x0000002802027980 */ /* 0x000ea4000c101900 */
[----:B--2---:R-:W-:Y:S01]  /*0d90*/  R2UR UR13, R2 ;  /* 0x00000000020d72ca */ /* 0x004fe200000e0000 */
[----:B------:R-:W-:-:S14]  /*0da0*/  BRA `(.L_x_8) ;  /* 0x0000000000247947 */ /* 0x000fdc0003800000 */
.L_x_7:
[----:B------:R-:W-:Y:S02]  /*0db0*/  ULDC.64 UR4, c[0x0][0x588] ;  /* 0x0001620000047ab9 */ /* 0x000fe40000000a00 */
[----:B------:R-:W-:-:S04]  /*0dc0*/  ISETP.NE.U32.AND P0, PT, RZ, UR4, PT ;  /* 0x00000004ff007c0c */ /* 0x000fc8000bf05070 */
[----:B------:R-:W-:-:S13]  /*0dd0*/  ISETP.NE.AND.EX P0, PT, RZ, UR5, PT, P0 ;  /* 0x00000005ff007c0c */ /* 0x000fda000bf05300 */
[----:B------:R-:W-:Y:S05]  /*0de0*/  @!P0 BRA `(.L_x_9) ;  /* 0x0000000000108947 */ /* 0x000fea0003800000 */
[----:B0-----:R-:W0:Y:S02]  /*0df0*/  LDC.64 R2, c[0x0][0x588] ;  /* 0x00016200ff027b82 */ /* 0x001e240000000a00 */
[----:B0-----:R-:W2:Y:S02]  /*0e00*/  LDG.E R2, desc[UR40][R2.64] ;  /* 0x0000002802027981 */ /* 0x001ea4000c1e1900 */
[----:B--2---:R-:W-:Y:S01]  /*0e10*/  R2UR UR13, R2 ;  /* 0x00000000020d72ca */ /* 0x004fe200000e0000 */
[----:B------:R-:W-:-:S14]  /*0e20*/  BRA `(.L_x_8) ;  /* 0x0000000000047947 */ /* 0x000fdc0003800000 */
.L_x_9:
[----:B------:R-:W-:-:S05]  /*0e30*/  ULDC UR13, c[0x0][0x580] ;  /* 0x00016000000d7ab9 */ /* 0x000fca0000000800 */
.L_x_8:
[----:B------:R-:W-:Y:S02]  /*0e40*/  ULDC.64 UR4, c[0x0][0x5a0] ;  /* 0x0001680000047ab9 */ /* 0x000fe40000000a00 */
        /* <DEDUP_REMOVED lines=11> */
.L_x_10:
        /* <DEDUP_REMOVED lines=8> */
.L_x_12:
[----:B------:R-:W-:-:S05]  /*0f80*/  ULDC UR8, c[0x0][0x584] ;  /* 0x0001610000087ab9 */ /* 0x000fca0000000800 */
.L_x_11:
[----:B------:R-:W-:-:S13]  /*0f90*/  LOP3.LUT P0, RZ, R0, 0xff, RZ, 0xc0, !PT ;  /* 0x000000ff00ff7812 */ /* 0x000fda000780c0ff */
[----:B------:R-:W-:Y:S05]  /*0fa0*/  @!P0 EXIT ;  /* 0x000000000000894d */ /* 0x000fea0003800000 */
[----:B------:R-:W-:Y:S01]  /*0fb0*/  ULDC UR4, c[0x0][0x28c] ;  /* 0x0000a30000047ab9 */ /* 0x000fe20000000800 */
[----:B------:R-:W-:Y:S02]  /*0fc0*/  ULOP3.LUT UR9, UR7, 0x1, URZ, 0xfc, !UPT ;  /* 0x0000000107097892 */ /* 0x000fe4000f8efc3f */
[----:B------:R-:W-:-:S04]  /*0fd0*/  UIADD3 UR4, UR4, 0x7f, URZ ;  /* 0x0000007f04047890 */ /* 0x000fc8000fffe03f */
[----:B------:R-:W-:-:S04]  /*0fe0*/  USHF.R.S32.HI UR5, URZ, 0x1f, UR4 ;  /* 0x0000001f3f057899 */ /* 0x000fc80008011404 */
[----:B------:R-:W-:-:S03]  /*0ff0*/  ULEA.HI UR5, UR5, UR4, URZ, 0x7 ;  /* 0x0000000405057291 */ /* 0x000fc6000f8f383f */
[----:B------:R-:W-:Y:S01]  /*1000*/  UMOV UR4, URZ ;  /* 0x0000003f00047c82 */ /* 0x000fe20008000000 */
[----:B------:R-:W-:-:S03]  /*1010*/  USHF.R.S32.HI UR10, URZ, 0x7, UR5 ;  /* 0x000000073f0a7899 */ /* 0x000fc60008011405 */
[----:B------:R-:W-:-:S09]  /*1020*/  UMOV UR5, URZ ;  /* 0x0000003f00057c82 */ /* 0x000fd20008000000 */
.L_x_357:
[----:B------:R-:W-:Y:S01]  /*1030*/  STL [R1+0x16c], RZ ;  /* 0x00016cff01007387 */ /* 0x000fe20000100800 */
[----:B-1----:R-:W1:Y:S01]  /*1040*/  S2UR UR18, SR_CgaCtaId ;  /* 0x00000000001279c3 */ /* 0x002e620000008800 */
[----:B------:R-:W-:Y:S01]  /*1050*/  UMOV UR17, 0x400 ;  /* 0x0000040000117882 */ /* 0x000fe20000000000 */
[----:B------:R-:W-:Y:S01]  /*1060*/  UMOV UR6, URZ ;  /* 0x0000003f00067c82 */ /* 0x000fe20008000000 */
[----:B------:R-:W-:Y:S01]  /*1070*/  STL [R1+0x168], RZ ;  /* 0x000168ff01007387 */ /* 0x000fe20000100800 */
[----:B------:R-:W-:Y:S01]  /*1080*/  UMOV UR20, URZ ;  /* 0x0000003f00147c82 */ /* 0x000fe20008000000 */
[----:B------:R-:W-:Y:S01]  /*1090*/  UMOV UR16, URZ ;  /* 0x0000003f00107c82 */ /* 0x000fe20008000000 */
[----:B------:R-:W-:Y:S01]  /*10a0*/  UMOV UR39, UR5 ;  /* 0x0000000500277c82 */ /* 0x000fe20008000000 */
[----:B------:R-:W-:Y:S01]  /*10b0*/  STL [R1+0x164], RZ ;  /* 0x000164ff01007387 */ /* 0x000fe20000100800 */
[----:B0-2---:R-:W0:Y:S01]  /*10c0*/  LDC R2, c[0x0][0x28c] ;  /* 0x0000a300ff027b82 */ /* 0x005e220000000800 */
[----:B------:R-:W-:Y:S01]  /*10d0*/  UMOV UR38, UR4 ;  /* 0x0000000400267c82 */ /* 0x000fe20008000000 */
[----:B------:R-:W-:Y:S01]  /*10e0*/  CS2R R4, SRZ ;  /* 0x0000000000047805 */ /* 0x000fe2000001ff00 */
[----:B------:R-:W-:Y:S01]  /*10f0*/  STL [R1+0x160], RZ ;  /* 0x000160ff01007387 */ /* 0x000fe20000100800 */
[----:B------:R-:W-:-:S02]  /*1100*/  CS2R R6, SRZ ;  /* 0x0000000000067805 */ /* 0x000fc4000001ff00 */
[----:B------:R-:W-:Y:S02]  /*1110*/  CS2R R8, SRZ ;  /* 0x0000000000087805 */ /* 0x000fe4000001ff00 */
[----:B------:R-:W-:Y:S01]  /*1120*/  CS2R R10, SRZ ;  /* 0x00000000000a7805 */ /* 0x000fe2000001ff00 */
[----:B------:R-:W-:Y:S01]  /*1130*/  STL [R1+0x15c], RZ ;  /* 0x00015cff01007387 */ /* 0x000fe20000100800 */
[----:B------:R-:W-:Y:S02]  /*1140*/  CS2R R12, SRZ ;  /* 0x00000000000c7805 */ /* 0x000fe4000001ff00 */
[----:B------:R-:W-:Y:S02]  /*1150*/  CS2R R14, SRZ ;  /* 0x00000000000e7805 */ /* 0x000fe4000001ff00 */
[----:B------:R-:W-:Y:S01]  /*1160*/  CS2R R16, SRZ ;  /* 0x0000000000107805 */ /* 0x000fe2000001ff00 */
[----:B------:R-:W2:Y:S01]  /*1170*/  S2R R0, SR_TID.X ;  /* 0x0000000000007919 */ /* 0x000ea20000002100 */
[----:B------:R-:W-:-:S02]  /*1180*/  CS2R R18, SRZ ;  /* 0x0000000000127805 */ /* 0x000fc4000001ff00 */
[----:B------:R-:W-:Y:S02]  /*1190*/  CS2R R20, SRZ ;  /* 0x0000000000147805 */ /* 0x000fe4000001ff00 */
[----:B------:R-:W-:Y:S01]  /*11a0*/  CS2R R22, SRZ ;  /* 0x0000000000167805 */ /* 0x000fe2000001ff00 */
[----:B------:R-:W-:Y:S01]  /*11b0*/  STL [R1+0x158], RZ ;  /* 0x000158ff01007387 */ /* 0x000fe20000100800 */
[----:B------:R-:W-:Y:S02]  /*11c0*/  CS2R R184, SRZ ;  /* 0x0000000000b87805 */ /* 0x000fe4000001ff00 */
[----:B------:R-:W-:Y:S02]  /*11d0*/  CS2R R186, SRZ ;  /* 0x0000000000ba7805 */ /* 0x000fe4000001ff00 */
[----:B------:R-:W-:Y:S01]  /*11e0*/  CS2R R188, SRZ ;  /* 0x0000000000bc7805 */ /* 0x000fe2000001ff00 */
[----:B------:R-:W-:Y:S01]  /*11f0*/  STL [R1+0x154], RZ ;  /* 0x000154ff01007387 */ /* 0x000fe20000100800 */
[----:B------:R-:W-:-:S02]  /*1200*/  CS2R R190, SRZ ;  /* 0x0000000000be7805 */ /* 0x000fc4000001ff00 */
[----:B------:R-:W-:Y:S02]  /*1210*/  CS2R R192, SRZ ;  /* 0x0000000000c07805 */ /* 0x000fe4000001ff00 */
[----:B------:R-:W-:Y:S01]  /*1220*/  CS2R R194, SRZ ;  /* 0x0000000000c27805 */ /* 0x000fe2000001ff00 */
[----:B------:R-:W-:Y:S01]  /*1230*/  STL [R1+0x150], RZ ;  /* 0x000150ff01007387 */ /* 0x000fe20000100800 */
[----:B0-----:R-:W-:Y:S02]  /*1240*/  ISETP.GE.AND P0, PT, R2, 0x1, PT ;  /* 0x000000010200780c */ /* 0x001fe40003f06270 */
[----:B------:R-:W-:Y:S02]  /*1250*/  CS2R R2, SRZ ;  /* 0x0000000000027805 */ /* 0x000fe4000001ff00 */
        /* <DEDUP_REMOVED lines=18> */
[----:B--2---:R-:W-:-:S02]  /*1380*/  LOP3.LUT R0, R0, 0x80, RZ, 0xc0, !PT ;  /* 0x0000008000007812 */ /* 0x004fc400078ec0ff */
[----:B------:R-:W-:Y:S02]  /*1390*/  CS2R R222, SRZ ;  /* 0x0000000000de7805 */ /* 0x000fe4000001ff00 */
[----:B------:R-:W-:Y:S01]  /*13a0*/  CS2R R224, SRZ ;  /* 0x0000000000e07805 */ /* 0x000fe2000001ff00 */
[----:B------:R-:W-:Y:S01]  /*13b0*/  STL [R1+0x138], RZ ;  /* 0x000138ff01007387 */ /* 0x000fe20000100800 */
[----:B------:R-:W-:Y:S02]  /*13c0*/  SHF.R.U32.HI R0, RZ, 0x7, R0 ;  /* 0x00000007ff007819 */ /* 0x000fe40000011600 */
[----:B------:R-:W-:Y:S01]  /*13d0*/  CS2R R226, SRZ ;  /* 0x0000000000e27805 */ /* 0x000fe2000001ff00 */
[----:B------:R-:W-:Y:S01]  /*13e0*/  IMAD.MOV.U32 R228, RZ, RZ, RZ ;  /* 0x000000ffffe47224 */ /* 0x000fe200078e00ff */
[----:B------:R-:W-:Y:S01]  /*13f0*/  STL [R1+0x134], RZ ;  /* 0x000134ff01007387 */ /* 0x000fe20000100800 */
[----:B------:R-:W-:Y:S02]  /*1400*/  CS2R R168, SRZ ;  /* 0x0000000000a87805 */ /* 0x000fe4000001ff00 */
[----:B------:R-:W-:-:S02]  /*1410*/  CS2R R170, SRZ ;  /* 0x0000000000aa7805 */ /* 0x000fc4000001ff00 */
[----:B------:R-:W-:Y:S01]  /*1420*/  CS2R R172, SRZ ;  /* 0x0000000000ac7805 */ /* 0x000fe2000001ff00 */
[----:B------:R-:W-:Y:S01]  /*1430*/  STL [R1+0x130], RZ ;  /* 0x000130ff01007387 */ /* 0x000fe20000100800 */
[----:B------:R-:W-:Y:S02]  /*1440*/  CS2R R174, SRZ ;  /* 0x0000000000ae7805 */ /* 0x000fe4000001ff00 */
[----:B------:R-:W-:Y:S02]  /*1450*/  CS2R R176, SRZ ;  /* 0x0000000000b07805 */ /* 0x000fe4000001ff00 */
[----:B------:R-:W-:Y:S01]  /*1460*/  CS2R R178, SRZ ;  /* 0x0000000000b27805 */ /* 0x000fe2000001ff00 */
        /* <DEDUP_REMOVED lines=98> */
[----:B---3--:R-:W-:Y:S01]  /*1a90*/  CS2R R38, SRZ ;  /* 0x0000000000267805 */ /* 0x008fe2000001ff00 */
[----:B------:R-:W-:Y:S04]  /*1aa0*/  STL [R1+0xc8], RZ ;  /* 0x0000c8ff01007387 */ /* 0x000fe80000100800 */
[----:B------:R-:W-:Y:S04]  /*1ab0*/  STL [R1+0xc4], RZ ;  /* 0x0000c4ff01007387 */ /* 0x000fe80000100800 */
[----:B------:R-:W-:Y:S04]  /*1ac0*/  STL [R1+0xc0], RZ ;  /* 0x0000c0ff01007387 */ /* 0x000fe80000100800 */
[----:B------:R-:W-:Y:S04]  /*1ad0*/  STL [R1+0xbc], RZ ;  /* 0x0000bcff01007387 */ /* 0x000fe80000100800 */
[----:B------:R-:W-:Y:S04]  /*1ae0*/  STL [R1+0xb8], RZ ;  /* 0x0000b8ff01007387 */ /* 0x000fe80000100800 */
[----:B------:R-:W-:Y:S04]  /*1af0*/  STL [R1+0xb4], RZ ;  /* 0x0000b4ff01007387 */ /* 0x000fe80000100800 */
[----:B------:R-:W0:Y:S04]  /*1b00*/  SHFL.IDX PT, R0, R0, RZ, 0x1f ;  /* 0x00001fff00007589 */ /* 0x000e2800000e0000 */
[----:B------:R2:W-:Y:S04]  /*1b10*/  STL [R1+0xb0], RZ ;  /* 0x0000b0ff01007387 */ /* 0x0005e80000100800 */
[----:B------:R2:W-:Y:S04]  /*1b20*/  STL [R1+0xac], RZ ;  /* 0x0000acff01007387 */ /* 0x0005e80000100800 */
[----:B------:R2:W-:Y:S04]  /*1b30*/  STL [R1+0xa8], RZ ;  /* 0x0000a8ff01007387 */ /* 0x0005e80000100800 */
[----:B------:R2:W-:Y:S04]  /*1b40*/  STL [R1+0xa4], RZ ;  /* 0x0000a4ff01007387 */ /* 0x0005e80000100800 */
[----:B------:R2:W-:Y:S04]  /*1b50*/  STL [R1+0xa0], RZ ;  /* 0x0000a0ff01007387 */ /* 0x0005e80000100800 */
[----:B------:R2:W-:Y:S01]  /*1b60*/  STL [R1+0x9c], RZ ;  /* 0x00009cff01007387 */ /* 0x0005e20000100800 */
[----:B0-----:R-:W-:Y:S01]  /*1b70*/  R2UR UR12, R0 ;  /* 0x00000000000c72ca */ /* 0x001fe200000e0000 */
[----:B------:R-:W-:-:S02]  /*1b80*/  IMAD.MOV.U32 R0, RZ, RZ, RZ ;  /* 0x000000ffff007224 */ /* 0x000fc400078e00ff */
[----:B------:R2:W-:Y:S04]  /*1b90*/  STL [R1+0x98], RZ ;  /* 0x000098ff01007387 */ /* 0x0005e80000100800 */
[----:B------:R2:W-:Y:S04]  /*1ba0*/  STL [R1+0x94], RZ ;  /* 0x000094ff01007387 */ /* 0x0005e80000100800 */
[----:B------:R2:W-:Y:S02]  /*1bb0*/  STL [R1+0x90], RZ ;  /* 0x000090ff01007387 */ /* 0x0005e40000100800 */
[----:B------:R-:W-:-:S02]  /*1bc0*/  ULEA.HI UR11, UR12, UR12, URZ, 0x1 ;  /* 0x0000000c0c0b7291 */ /* 0x000fc4000f8f083f */
[----:B------:R2:W-:Y:S02]  /*1bd0*/  STL [R1+0x8c], RZ ;  /* 0x00008cff01007387 */ /* 0x0005e40000100800 */
[----:B------:R-:W-:Y:S02]  /*1be0*/  ULOP3.LUT UR15, UR11, 0x7fffe, URZ, 0xc0, !UPT ;  /* 0x0007fffe0b0f7892 */ /* 0x000fe4000f8ec03f */
[----:B------:R2:W-:Y:S01]  /*1bf0*/  STL [R1+0x88], RZ ;  /* 0x000088ff01007387 */ /* 0x0005e20000100800 */
[----:B-1----:R-:W-:Y:S02]  /*1c00*/  ULEA UR11, UR18, UR17, 0x18 ;  /* 0x00000011120b7291 */ /* 0x002fe4000f8ec03f */
[----:B------:R-:W-:Y:S01]  /*1c10*/  UIADD3 UR15, UR12, -UR15, URZ ;  /* 0x8000000f0c0f7290 */ /* 0x000fe2000fffe03f */
[----:B------:R2:W-:Y:S03]  /*1c20*/  STL [R1+0x84], RZ ;  /* 0x000084ff01007387 */ /* 0x0005e60000100800 */
[----:B------:R-:W-:Y:S01]  /*1c30*/  ULEA UR15, UR15, UR11, 0xd ;  /* 0x0000000b0f0f7291 */ /* 0x000fe2000f8e683f */
[----:B------:R2:W-:Y:S03]  /*1c40*/  STL [R1+0x80], RZ ;  /* 0x000080ff01007387 */ /* 0x0005e60000100800 */
[----:B------:R-:W-:Y:S01]  /*1c50*/  UIADD3 UR15, UR15, 0x100, URZ ;  /* 0x000001000f0f7890 */ /* 0x000fe2000fffe03f */
[----:B------:R2:W-:Y:S03]  /*1c60*/  STL [R1+0x7c], RZ ;  /* 0x00007cff01007387 */ /* 0x0005e60000100800 */
[----:B------:R-:W-:Y:S01]  /*1c70*/  USHF.R.U32.HI UR12, URZ, 0x4, UR15 ;  /* 0x000000043f0c7899 */ /* 0x000fe2000801160f */
[----:B------:R2:W-:Y:S03]  /*1c80*/  STL [R1+0x78], RZ ;  /* 0x000078ff01007387 */ /* 0x0005e60000100800 */
[----:B------:R-:W-:Y:S01]  /*1c90*/  ULOP3.LUT UR12, UR12, 0x3fff, URZ, 0xc0, !UPT ;  /* 0x00003fff0c0c7892 */ /* 0x000fe2000f8ec03f */
[----:B------:R2:W-:Y:S04]  /*1ca0*/  STL [R1+0x74], RZ ;  /* 0x000074ff01007387 */ /* 0x0005e80000100800 */
        /* <DEDUP_REMOVED lines=28> */
[----:B------:R2:W-:Y:S01]  /*1e70*/  STL [R1], RZ ;  /* 0x000000ff01007387 */ /* 0x0005e20000100800 */
[----:B----4-:R-:W-:Y:S05]  /*1e80*/  @!P0 BRA `(.L_x_13) ;  /* 0x0000002400108947 */ /* 0x010fea0003800000 */
[----:B------:R-:W-:-:S06]  /*1e90*/  UISETP.NE.AND UP0, UPT, UR9, 0x3, UPT ;  /* 0x000000030900788c */ /* 0x000fcc000bf05270 */
[----:B------:R-:W-:-:S13]  /*1ea0*/  PLOP3.LUT P1, PT, PT, PT, UP0, 0x80, 0x0 ;  /* 0x000000000000781c */ /* 0x000fda0003f2f008 */
[----:B------:R-:W-:Y:S05]  /*1eb0*/  @!P1 BRA `(.L_x_14) ;  /* 0x0000000000049947 */ /* 0x000fea0003800000 */
[----:B------:R-:W-:Y:S01]  /*1ec0*/  BPT.TRAP 0x1 ;  /* 0x000000040000795c */ /* 0x000fe20000300000 */
.L_x_14:
[----:B------:R-:W-:Y:S01]  /*1ed0*/  ULEA UR15, UR5, UR11, 0x3 ;  /* 0x0000000b050f7291 */ /* 0x000fe2000f8e183f */
[----:B------:R-:W-:-:S05]  /*1ee0*/  IMAD.U32 R0, RZ, RZ, UR4 ;  /* 0x00000004ff007e24 */ /* 0x000fca000f8e00ff */
[----:B------:R-:W-:-:S04]  /*1ef0*/  SHF.L.U32 R0, R0, 0x1f, RZ ;  /* 0x0000001f00007819 */ /* 0x000fc800000006ff */
[----:B------:R0:W1:Y:S01]  /*1f00*/  SYNCS.PHASECHK.TRANS64.TRYWAIT P0, [UR15], R0 ;  /* 0x00000000ff0075a7 */ /* 0x000062000800014f */
[----:B------:R-:W-:Y:S05]  /*1f10*/  @!P1 BRA `(.L_x_15) ;  /* 0x0000000000049947 */ /* 0x000fea0003800000 */
[----:B------:R-:W-:Y:S01]  /*1f20*/  BPT.TRAP 0x1 ;  /* 0x000000040000795c */ /* 0x000fe20000300000 */
.L_x_15:
[----:B------:R3:W-:Y:S01]  /*1f30*/  STL [R1+0x16c], RZ ;  /* 0x00016cff01007387 */ /* 0x0007e20000100800 */
[----:B------:R-:W-:Y:S01]  /*1f40*/  UMOV UR6, 0x4 ;  /* 0x0000000400067882 */ /* 0x000fe20000000000 */
[----:B-1----:R-:W-:Y:S05]  /*1f50*/  @P0 BRA `(.L_x_16) ;  /* 0x0000000000080947 */ /* 0x002fea0003800000 */
[----:B------:R-:W1:Y:S02]  /*1f60*/  SYNCS.PHASECHK.TRANS64.TRYWAIT P0, [UR15], R0 ;  /* 0x00000000ff0075a7 */ /* 0x000e64000800014f */
[----:B-1----:R-:W-:Y:S05]  /*1f70*/  @!P0 BRA `(.L_x_17) ;  /* 0x0000013c00ec8947 */ /* 0x002fea0003800000 */
.L_x_16:
[----:B------:R-:W-:Y:S01]  /*1f80*/  UIADD3 UR15, UR11, 0x20100, URZ ;  /* 0x000201000b0f7890 */ /* 0x000fe2000fffe03f */
[----:B------:R-:W-:Y:S01]  /*1f90*/  WARPGROUP.ARRIVE ;  /* 0x00000000000079c5 */ /* 0x000fe20000000000 */
[----:B------:R-:W-:Y:S01]  /*1fa0*/  ULOP3.LUT UR16, UR12, 0x10000, URZ, 0xfc, !UPT ;  /* 0x000100000c107892 */ /* 0x000fe2000f8efc3f */
[----:B------:R4:W-:Y:S01]  /*1fb0*/  STL [R1+0x168], RZ ;  /* 0x000168ff01007387 */ /* 0x0009e20000100800 */
[----:B------:R-:W-:Y:S01]  /*1fc0*/  USHF.R.U32.HI UR15, URZ, 0x4, UR15 ;  /* 0x000000043f0f7899 */ /* 0x000fe2000801160f */
[----:B01----:R-:W-:Y:S01]  /*1fd0*/  IMAD.MOV.U32 R0, RZ, RZ, RZ ;  /* 0x000000ffff007224 */ /* 0x003fe200078e00ff */
[----:B------:R-:W-:Y:S01]  /*1fe0*/  UMOV UR17, 0x40000040 ;  /* 0x4000004000117882 */ /* 0x000fe20000000000 */
[----:B------:R-:W-:Y:S01]  /*1ff0*/  UMOV UR19, 0x40000040 ;  /* 0x4000004000137882 */ /* 0x000fe20000000000 */
[----:B------:R-:W-:Y:S01]  /*2000*/  ULOP3.LUT UR15, UR15, 0x3fff, URZ, 0xc0, !UPT ;  /* 0x00003fff0f0f7892 */ /* 0x000fe2000f8ec03f */
[----:B------:R4:W-:Y:S01]  /*2010*/  STL [R1+0x164], RZ ;  /* 0x000164ff01007387 */ /* 0x0009e20000100800 */
[----:B------:R-:W-:Y:S01]  /*2020*/  UMOV UR21, UR17 ;  /* 0x0000001100157c82 */ /* 0x000fe20008000000 */
[----:B------:R-:W-:Y:S01]  /*2030*/  UMOV UR23, 0x40000040 ;  /* 0x4000004000177882 */ /* 0x000fe20000000000 */
[----:B------:R-:W-:Y:S01]  /*2040*/  ULOP3.LUT UR36, UR15, 0x10000, URZ, 0xfc, !UPT ;  /* 0x000100000f247892 */ /* 0x000fe2000f8efc3f */
[----:B------:R4:W-:Y:S01]  /*2050*/  STL [R1+0x160], RZ ;  /* 0x000160ff01007387 */ /* 0x0009e20000100800 */
[----:B------:R-:W-:Y:S01]  /*2060*/  ULEA UR15, UR5, UR16, 0xb ;  /* 0x00000010050f7291 */ /* 0x000fe2000f8e583f */
[----:B------:R-:W-:Y:S01]  /*2070*/  CS2R R2, SRZ ;  /* 0x0000000000027805 */ /* 0x000fe2000001ff00 */
[----:B------:R-:W-:Y:S01]  /*2080*/  UIMAD UR36, UR5, 0x500, UR36 ;  /* 0x00000500052478a4 */ /* 0x000fe2000f8e0224 */
[----:B------:R4:W-:Y:S01]  /*2090*/  STL [R1+0x15c], RZ ;  /* 0x00015cff01007387 */ /* 0x0009e20000100800 */
[----:B------:R-:W-:Y:S01]  /*20a0*/  UMOV UR25, UR17 ;  /* 0x0000001100197c82 */ /* 0x000fe20008000000 */
[----:B------:R-:W-:Y:S01]  /*20b0*/  UMOV UR27, 0x40000040 ;  /* 0x40000040001b7882 */ /* 0x000fe20000000000 */
[----:B------:R-:W-:Y:S01]  /*20c0*/  UIADD3 UR22, UR36, 0x100, URZ ;  /* 0x0000010024167890 */ /* 0x000fe2000fffe03f */
[----:B------:R4:W-:Y:S01]  /*20d0*/  STL [R1+0x158], RZ ;  /* 0x000158ff01007387 */ /* 0x0009e20000100800 */
[----:B------:R-:W-:Y:S01]  /*20e0*/  UMOV UR16, UR15 ;  /* 0x0000000f00107c82 */ /* 0x000fe20008000000 */
[----:B------:R-:W-:Y:S01]  /*20f0*/  UIADD3 UR26, UR36, 0x200, URZ ;  /* 0x00000200241a7890 */ /* 0x000fe2000fffe03f */
[----:B------:R-:W-:Y:S01]  /*2100*/  CS2R R4, SRZ ;  /* 0x0000000000047805 */ /* 0x000fe2000001ff00 */
[----:B------:R-:W-:Y:S01]  /*2110*/  UMOV UR18, UR36 ;  /* 0x0000002400127c82 */ /* 0x000fe20008000000 */
[----:B------:R-:W-:Y:S01]  /*2120*/  UIADD3 UR30, UR36, 0x300, URZ ;  /* 0x00000300241e7890 */ /* 0x000fe2000fffe03f */
[----:B------:R-:W-:Y:S01]  /*2130*/  QGMMA.64x32x32.F32.E4M3.E4M3 R168, gdesc[UR16], RZ, !UPT ;  /* 0x0060000010a879f3 */ /* 0x000fe2000c7008ff */
[----:B------:R-:W-:Y:S01]  /*2140*/  UMOV UR20, UR16 ;  /* 0x0000001000147c82 */ /* 0x000fe20008000000 */
[----:B------:R-:W-:Y:S01]  /*2150*/  UIADD3 UR34, UR36, 0x400, URZ ;  /* 0x0000040024227890 */ /* 0x000fe2000fffe03f */
[----:B------:R4:W-:Y:S01]  /*2160*/  STL [R1+0x154], RZ ;  /* 0x000154ff01007387 */ /* 0x0009e20000100800 */
[----:B------:R-:W-:Y:S01]  /*2170*/  QGMMA.64x32x32.F32.E4M3.E4M3 R136, gdesc[UR20], RZ, !UPT ;  /* 0x00600000148879f3 */ /* 0x000fe2000c7008ff */
[----:B------:R-:W-:Y:S01]  /*2180*/  UIADD3 UR20, UR15, 0x400, URZ ;  /* 0x000004000f147890 */ /* 0x000fe2000fffe03f */
[----:B------:R-:W-:Y:S01]  /*2190*/  CS2R R6, SRZ ;  /* 0x0000000000067805 */ /* 0x000fe2000001ff00 */
[----:B------:R-:W-:Y:S01]  /*21a0*/  UMOV UR24, UR16 ;  /* 0x0000001000187c82 */ /* 0x000fe20008000000 */
[----:B------:R-:W-:Y:S01]  /*21b0*/  UMOV UR28, UR16 ;  /* 0x00000010001c7c82 */ /* 0x000fe20008000000 */
[----:B------:R-:W-:Y:S01]  /*21c0*/  UMOV UR29, UR17 ;  /* 0x00000011001d7c82 */ /* 0x000fe20008000000 */
[----:B------:R-:W-:Y:S01]  /*21d0*/  UMOV UR31, 0x40000040 ;  /* 0x40000040001f7882 */ /* 0x000fe20000000000 */
[----:B------:R-:W-:Y:S01]  /*21e0*/  QGMMA.64x32x32.F32.E4M3.E4M3 R104, gdesc[UR24], RZ, !UPT ;  /* 0x00600000186879f3 */ /* 0x000fe2000c7008ff */
[----:B------:R-:W-:Y:S01]  /*21f0*/  UMOV UR32, UR16 ;  /* 0x0000001000207c82 */ /* 0x000fe20008000000 */
[----:B------:R-:W-:Y:S01]  /*2200*/  UMOV UR33, UR17 ;  /* 0x0000001100217c82 */ /* 0x000fe20008000000 */
[----:B------:R-:W-:Y:S01]  /*2210*/  UMOV UR35, 0x40000040 ;  /* 0x4000004000237882 */ /* 0x000fe20000000000 */
[----:B------:R-:W-:Y:S01]  /*2220*/  QGMMA.64x32x32.F32.E4M3.E4M3 R72, gdesc[UR28], RZ, !UPT ;  /* 0x006000001c4879f3 */ /* 0x000fe2000c7008ff */
[----:B------:R-:W-:Y:S01]  /*2230*/  UIADD3 UR16, UR15, 0x2, URZ ;  /* 0x000000020f107890 */ /* 0x000fe2000fffe03f */
[----:B------:R4:W-:Y:S01]  /*2240*/  STL [R1+0x150], RZ ;  /* 0x000150ff01007387 */ /* 0x0009e20000100800 */
[----:B------:R-:W-:Y:S01]  /*2250*/  UMOV UR17, 0x40000040 ;  /* 0x4000004000117882 */ /* 0x000fe20000000000 */
[----:B------:R-:W-:Y:S01]  /*2260*/  QGMMA.64x32x32.F32.E4M3.E4M3 R40, gdesc[UR32], RZ, !UPT ;  /* 0x00600000202879f3 */ /* 0x000fe2000c7008ff */
[----:B------:R-:W-:Y:S01]  /*2270*/  UMOV UR32, UR20 ;  /* 0x0000001400207c82 */ /* 0x000fe20008000000 */
[----:B------:R-:W-:Y:S01]  /*2280*/  UMOV UR33, 0x40000040 ;  /* 0x4000004000217882 */ /* 0x000fe20000000000 */
[----:B------:R-:W-:Y:S01]  /*2290*/  UMOV UR28, UR32 ;  /* 0x00000020001c7c82 */ /* 0x000fe20008000000 */
[----:B------:R-:W-:Y:S01]  /*22a0*/  UMOV UR29, UR33 ;  /* 0x00000021001d7c82 */ /* 0x000fe20008000000 */
[----:B------:R-:W-:Y:S01]  /*22b0*/  QGMMA.64x32x32.F32.E4M3.E4M3 R24, gdesc[UR32], RZ, !UPT ;  /* 0x00600000201879f3 */ /* 0x000fe2000c7008ff */
[----:B------:R-:W-:Y:S01]  /*22c0*/  UMOV UR24, UR32 ;  /* 0x0000002000187c82 */ /* 0x000fe20008000000 */
[----:B------:R-:W-:Y:S01]  /*22d0*/  UMOV UR25, UR33 ;  /* 0x0000002100197c82 */ /* 0x000fe20008000000 */
[----:B------:R-:W-:Y:S01]  /*22e0*/  UMOV UR20, UR32 ;  /* 0x0000002000147c82 */ /* 0x000fe20008000000 */
[----:B------:R-:W-:Y:S01]  /*22f0*/  QGMMA.64x32x32.F32.E4M3.E4M3 R56, gdesc[UR28], RZ, !UPT ;  /* 0x006000001c3879f3 */ /* 0x000fe2000c7008ff */
[----:B------:R-:W-:Y:S01]  /*2300*/  UMOV UR21, UR33 ;  /* 0x0000002100157c82 */ /* 0x000fe20008000000 */
[----:B------:R-:W-:Y:S01]  /*2310*/  UMOV UR34, UR18 ;  /* 0x0000001200227c82 */ /* 0x000fe20008000000 */
[----:B------:R-:W-:Y:S01]  /*2320*/  UMOV UR35, UR19 ;  /* 0x0000001300237c82 */ /* 0x000fe20008000000 */
[----:B------:R-:W-:Y:S01]  /*2330*/  QGMMA.64x32x32.F32.E4M3.E4M3 R88, gdesc[UR24], RZ, !UPT ;  /* 0x00600000185879f3 */ /* 0x000fe2000c7008ff */
[----:B------:R-:W-:Y:S01]  /*2340*/  UIADD3 UR18, UR36, 0x2, URZ ;  /* 0x0000000224127890 */ /* 0x000fe2000fffe03f */
[----:B------:R4:W-:Y:S01]  /*2350*/  STL [R1+0x14c], RZ ;  /* 0x00014cff01007387 */ /* 0x0009e20000100800 */
[----:B------:R-:W-:Y:S01]  /*2360*/  UIADD3 UR26, UR36, 0x202, URZ ;  /* 0x00000202241a7890 */ /* 0x000fe2000fffe03f */
[----:B------:R-:W-:Y:S01]  /*2370*/  QGMMA.64x32x32.F32.E4M3.E4M3 R120, gdesc[UR20], RZ, !UPT ;  /* 0x00600000147879f3 */ /* 0x000fe2000c7008ff */
[----:B------:R-:W-:Y:S01]  /*2380*/  UIADD3 UR22, UR36, 0x102, URZ ;  /* 0x0000010224167890 */ /* 0x000fe2000fffe03f */
[----:B------:R4:W-:Y:S01]  /*2390*/  STL [R1+0x148], RZ ;  /* 0x000148ff01007387 */ /* 0x0009e20000100800 */
[----:B------:R-:W-:Y:S01]  /*23a0*/  UMOV UR19, 0x40000040 ;  /* 0x4000004000137882 */ /* 0x000fe20000000000 */
[----:B------:R-:W-:Y:S01]  /*23b0*/  QGMMA.64x32x32.F32.E4M3.E4M3 R152, gdesc[UR32], RZ, !UPT ;  /* 0x00600000209879f3 */ /* 0x000fe2000c7008ff */
[----:B------:R-:W-:Y:S01]  /*23c0*/  UIADD3 UR30, UR36, 0x302, URZ ;  /* 0x00000302241e7890 */ /* 0x000fe2000fffe03f */
[----:B------:R4:W-:Y:S01]  /*23d0*/  STL [R1+0x144], RZ ;  /* 0x000144ff01007387 */ /* 0x0009e20000100800 */
[----:B------:R-:W-:Y:S01]  /*23e0*/  UMOV UR20, UR16 ;  /* 0x0000001000147c82 */ /* 0x000fe20008000000 */
[----:B------:R-:W-:Y:S01]  /*23f0*/  UMOV UR21, UR17 ;  /* 0x0000001100157c82 */ /* 0x000fe20008000000 */
[----:B------:R-:W-:Y:S01]  /*2400*/  UMOV UR23, 0x40000040 ;  /* 0x4000004000177882 */ /* 0x000fe20000000000 */
[----:B------:R-:W-:Y:S01]  /*2410*/  UIADD3 UR34, UR36, 0x402, URZ ;  /* 0x0000040224227890 */ /* 0x000fe2000fffe03f */
[----:B------:R4:W-:Y:S01]  /*2420*/  STL [R1+0x140], RZ ;  /* 0x000140ff01007387 */ /* 0x0009e20000100800 */
[----:B------:R-:W-:Y:S01]  /*2430*/  UMOV UR24, UR16 ;  /* 0x0000001000187c82 */ /* 0x000fe20008000000 */
[----:B------:R-:W-:Y:S01]  /*2440*/  UMOV UR25, UR17 ;  /* 0x0000001100197c82 */ /* 0x000fe20008000000 */
[----:B------:R-:W-:Y:S01]  /*2450*/  UMOV UR27, 0x40000040 ;  /* 0x40000040001b7882 */ /* 0x000fe20000000000 */
[----:B------:R-:W-:Y:S01]  /*2460*/  UMOV UR28, UR16 ;  /* 0x00000010001c7c82 */ /* 0x000fe20008000000 */
[----:B------:R-:W-:Y:S01]  /*2470*/  UMOV UR29, UR17 ;  /* 0x00000011001d7c82 */ /* 0x000fe20008000000 */
[----:B------:R-:W-:Y:S01]  /*2480*/  UMOV UR31, 0x40000040 ;  /* 0x40000040001f7882 */ /* 0x000fe20000000000 */
[----:B------:R-:W-:Y:S01]  /*2490*/  UMOV UR32, UR16 ;  /* 0x0000001000207c82 */ /* 0x000fe20008000000 */
[----:B------:R-:W-:Y:S01]  /*24a0*/  UMOV UR33, UR17 ;  /* 0x0000001100217c82 */ /* 0x000fe20008000000 */
[----:B------:R-:W-:Y:S01]  /*24b0*/  UMOV UR35, 0x40000040 ;  /* 0x4000004000237882 */ /* 0x000fe20000000000 */
[----:B------:R4:W-:Y:S01]  /*24c0*/  STL [R1+0x13c], RZ ;  /* 0x00013cff01007387 */ /* 0x0009e20000100800 */
[----:B------:R-:W-:-:S02]  /*24d0*/  CS2R R8, SRZ ;  /* 0x0000000000087805 */ /* 0x000fc4000001ff00 */
[----:B------:R-:W-:Y:S01]  /*24e0*/  CS2R R10, SRZ ;  /* 0x00000000000a7805 */ /* 0x000fe2000001ff00 */
[----:B------:R-:W-:Y:S01]  /*24f0*/  QGMMA.64x32x32.F32.E4M3.E4M3 R168, gdesc[UR16], R168 ;  /* 0x0060000010a879f3 */ /* 0x000fe200087008a8 */
[----:B------:R4:W-:Y:S01]  /*2500*/  STL [R1+0x138], RZ ;  /* 0x000138ff01007387 */ /* 0x0009e20000100800 */
[----:B------:R-:W-:Y:S02]  /*2510*/  CS2R R12, SRZ ;  /* 0x00000000000c7805 */ /* 0x000fe4000001ff00 */
[----:B------:R-:W-:Y:S01]  /*2520*/  CS2R R14, SRZ ;  /* 0x00000000000e7805 */ /* 0x000fe2000001ff00 */
[----:B------:R-:W-:Y:S01]  /*2530*/  QGMMA.64x32x32.F32.E4M3.E4M3 R136, gdesc[UR20], R136 ;  /* 0x00600000148879f3 */ /* 0x000fe20008700888 */
[----:B------:R-:W-:Y:S01]  /*2540*/  UIADD3 UR20, UR15, 0x402, URZ ;  /* 0x000004020f147890 */ /* 0x000fe2000fffe03f */
[----:B------:R4:W-:Y:S01]  /*2550*/  STL [R1+0x134], RZ ;  /* 0x000134ff01007387 */ /* 0x0009e20000100800 */
[----:B------:R-:W-:Y:S02]  /*2560*/  CS2R R16, SRZ ;  /* 0x0000000000107805 */ /* 0x000fe4000001ff00 */
[----:B------:R-:W-:-:S02]  /*2570*/  CS2R R18, SRZ ;  /* 0x0000000000127805 */ /* 0x000fc4000001ff00 */
[----:B------:R-:W-:Y:S01]  /*2580*/  CS2R R20, SRZ ;  /* 0x0000000000147805 */ /* 0x000fe2000001ff00 */
[----:B------:R4:W-:Y:S01]  /*2590*/  STL [R1+0x130], RZ ;  /* 0x000130ff01007387 */ /* 0x0009e20000100800 */
[----:B------:R-:W-:Y:S01]  /*25a0*/  QGMMA.64x32x32.F32.E4M3.E4M3 R104, gdesc[UR24], R104 ;  /* 0x00600000186879f3 */ /* 0x000fe20008700868 */
[----:B------:R-:W-:Y:S02]  /*25b0*/  CS2R R22, SRZ ;  /* 0x0000000000167805 */ /* 0x000fe4000001ff00 */
[----:B------:R-:W-:Y:S01]  /*25c0*/  CS2R R184, SRZ ;  /* 0x0000000000b87805 */ /* 0x000fe2000001ff00 */
[----:B------:R4:W-:Y:S01]  /*25d0*/  STL [R1+0x12c], RZ ;  /* 0x00012cff01007387 */ /* 0x0009e20000100800 */
[----:B------:R-:W-:Y:S01]  /*25e0*/  QGMMA.64x32x32.F32.E4M3.E4M3 R72, gdesc[UR28], R72 ;  /* 0x006000001c4879f3 */ /* 0x000fe20008700848 */
[----:B------:R-:W-:Y:S02]  /*25f0*/  CS2R R186, SRZ ;  /* 0x0000000000ba7805 */ /* 0x000fe4000001ff00 */
[----:B------:R-:W-:Y:S01]  /*2600*/  CS2R R188, SRZ ;  /* 0x0000000000bc7805 */ /* 0x000fe2000001ff00 */
[----:B------:R4:W-:Y:S01]  /*2610*/  STL [R1+0x128], RZ ;  /* 0x000128ff01007387 */ /* 0x0009e20000100800 */
[----:B------:R-:W-:Y:S01]  /*2620*/  QGMMA.64x32x32.F32.E4M3.E4M3 R40, gdesc[UR32], R40 ;  /* 0x00600000202879f3 */ /* 0x000fe20008700828 */
[----:B------:R-:W-:Y:S01]  /*2630*/  UMOV UR32, UR20 ;  /* 0x0000001400207c82 */ /* 0x000fe20008000000 */
[----:B------:R-:W-:Y:S01]  /*2640*/  UMOV UR33, 0x40000040 ;  /* 0x4000004000217882 */ /* 0x000fe20000000000 */
[----:B------:R-:W-:Y:S01]  /*2650*/  UMOV UR28, UR32 ;  /* 0x00000020001c7c82 */ /* 0x000fe20008000000 */
[----:B------:R-:W-:Y:S01]  /*2660*/  UMOV UR29, UR33 ;  /* 0x00000021001d7c82 */ /* 0x000fe20008000000 */
[----:B------:R-:W-:Y:S01]  /*2670*/  QGMMA.64x32x32.F32.E4M3.E4M3 R24, gdesc[UR32], R24 ;  /* 0x00600000201879f3 */ /* 0x000fe20008700818 */
[----:B------:R-:W-:Y:S01]  /*2680*/  UMOV UR24, UR32 ;  /* 0x0000002000187c82 */ /* 0x000fe20008000000 */
[----:B------:R-:W-:Y:S01]  /*2690*/  UMOV UR25, UR33 ;  /* 0x0000002100197c82 */ /* 0x000fe20008000000 */
[----:B------:R-:W-:Y:S01]  /*26a0*/  UMOV UR20, UR32 ;  /* 0x0000002000147c82 */ /* 0x000fe20008000000 */
[----:B------:R-:W-:Y:S01]  /*26b0*/  QGMMA.64x32x32.F32.E4M3.E4M3 R56, gdesc[UR28], R56 ;  /* 0x006000001c3879f3 */ /* 0x000fe20008700838 */
[----:B------:R-:W-:Y:S01]  /*26c0*/  UMOV UR21, UR33 ;  /* 0x0000002100157c82 */ /* 0x000fe20008000000 */
[----:B------:R-:W-:Y:S01]  /*26d0*/  UMOV UR16, UR32 ;  /* 0x0000002000107c82 */ /* 0x000fe20008000000 */
[----:B------:R-:W-:Y:S01]  /*26e0*/  UMOV UR17, UR33 ;  /* 0x0000002100117c82 */ /* 0x000fe20008000000 */
[----:B------:R-:W-:Y:S01]  /*26f0*/  QGMMA.64x32x32.F32.E4M3.E4M3 R88, gdesc[UR24], R88 ;  /* 0x00600000185879f3 */ /* 0x000fe20008700858 */
[----:B------:R-:W-:Y:S01]  /*2700*/  UIADD3 UR26, UR36, 0x204, URZ ;  /* 0x00000204241a7890 */ /* 0x000fe2000fffe03f */
[----:B------:R4:W-:Y:S01]  /*2710*/  STL [R1+0x124], RZ ;  /* 0x000124ff01007387 */ /* 0x0009e20000100800 */
[----:B------:R-:W-:Y:S01]  /*2720*/  UIADD3 UR30, UR36, 0x304, URZ ;  /* 0x00000304241e7890 */ /* 0x000fe2000fffe03f */
[----:B------:R-:W-:Y:S01]  /*2730*/  QGMMA.64x32x32.F32.E4M3.E4M3 R120, gdesc[UR20], R120 ;  /* 0x00600000147879f3 */ /* 0x000fe20008700878 */
[----:B------:R-:W-:Y:S01]  /*2740*/  UIADD3 UR22, UR36, 0x104, URZ ;  /* 0x0000010424167890 */ /* 0x000fe2000fffe03f */
[----:B------:R4:W-:Y:S01]  /*2750*/  STL [R1+0x120], RZ ;  /* 0x000120ff01007387 */ /* 0x0009e20000100800 */
[----:B------:R-:W-:Y:S01]  /*2760*/  UMOV UR23, 0x40000040 ;  /* 0x4000004000177882 */ /* 0x000fe20000000000 */
[----:B------:R-:W-:Y:S01]  /*2770*/  QGMMA.64x32x32.F32.E4M3.E4M3 R152, gdesc[UR16], R152 ;  /* 0x00600000109879f3 */ /* 0x000fe20008700898 */
[----:B------:R-:W-:Y:S01]  /*2780*/  UIADD3 UR16, UR15, 0x4, URZ ;  /* 0x000000040f107890 */ /* 0x000fe2000fffe03f */
[----:B------:R4:W-:Y:S01]  /*2790*/  STL [R1+0x11c], RZ ;  /* 0x00011cff01007387 */ /* 0x0009e20000100800 */
[----:B------:R-:W-:Y:S01]  /*27a0*/  UIADD3 UR18, UR36, 0x4, URZ ;  /* 0x0000000424127890 */ /* 0x000fe2000fffe03f */
[----:B------:R-:W-:Y:S01]  /*27b0*/  CS2R R190, SRZ ;  /* 0x0000000000be7805 */ /* 0x000fe2000001ff00 */
[----:B------:R-:W-:Y:S01]  /*27c0*/  UMOV UR17, 0x40000040 ;  /* 0x4000004000117882 */ /* 0x000fe20000000000 */
[----:B------:R-:W-:Y:S01]  /*27d0*/  UMOV UR19, 0x40000040 ;  /* 0x4000004000137882 */ /* 0x000fe20000000000 */
[----:B------:R-:W-:Y:S01]  /*27e0*/  UMOV UR21, UR17 ;  /* 0x0000001100157c82 */ /* 0x000fe20008000000 */
[----:B------:R-:W-:Y:S01]  /*27f0*/  UMOV UR20, UR16 ;  /* 0x0000001000147c82 */ /* 0x000fe20008000000 */
        /* <DEDUP_REMOVED lines=11> */
[----:B------:R-:W-:Y:S01]  /*28b0*/  QGMMA.64x32x32.F32.E4M3.E4M3 R168, gdesc[UR16], R168 ;  /* 0x0060000010a879f3 */ /* 0x000fe200087008a8 */
[----:B------:R4:W-:Y:S01]  /*28c0*/  STL [R1+0x114], RZ ;  /* 0x000114ff01007387 */ /* 0x0009e20000100800 */
[----:B------:R-:W-:-:S02]  /*28d0*/  CS2R R192, SRZ ;  /* 0x0000000000c07805 */ /* 0x000fc4000001ff00 */
[----:B------:R-:W-:Y:S01]  /*28e0*/  CS2R R194, SRZ ;  /* 0x0000000000c27805 */ /* 0x000fe2000001ff00 */
[----:B------:R-:W-:Y:S01]  /*28f0*/  QGMMA.64x32x32.F32.E4M3.E4M3 R136, gdesc[UR20], R136 ;  /* 0x00600000148879f3 */ /* 0x000fe20008700888 */
[----:B------:R-:W-:Y:S01]  /*2900*/  UIADD3 UR20, UR15, 0x404, URZ ;  /* 0x000004040f147890 */ /* 0x000fe2000fffe03f */
[----:B------:R4:W-:Y:S01]  /*2910*/  STL [R1+0x110], RZ ;  /* 0x000110ff01007387 */ /* 0x0009e20000100800 */
[----:B------:R-:W-:Y:S02]  /*2920*/  CS2R R196, SRZ ;  /* 0x0000000000c47805 */ /* 0x000fe4000001ff00 */
[----:B------:R-:W-:Y:S02]  /*2930*/  CS2R R198, SRZ ;  /* 0x0000000000c67805 */ /* 0x000fe4000001ff00 */
[----:B------:R-:W-:Y:S01]  /*2940*/  CS2R R200, SRZ ;  /* 0x0000000000c87805 */ /* 0x000fe2000001ff00 */
[----:B------:R4:W-:Y:S01]  /*2950*/  STL [R1+0x10c], RZ ;  /* 0x00010cff01007387 */ /* 0x0009e20000100800 */
[----:B------:R-:W-:Y:S01]  /*2960*/  QGMMA.64x32x32.F32.E4M3.E4M3 R104, gdesc[UR24], R104 ;  /* 0x00600000186879f3 */ /* 0x000fe20008700868 */
        /* <DEDUP_REMOVED lines=15> */
[----:B------:R4:W-:Y:S01]  /*2a60*/  STL [R1+0x100], RZ ;  /* 0x000100ff01007387 */ /* 0x0009e20000100800 */
        /* <DEDUP_REMOVED lines=9> */
[----:B------:R-:W-:Y:S01]  /*2b00*/  UIADD3 UR22, UR36, 0x106, URZ ;  /* 0x0000010624167890 */ /* 0x000fe2000fffe03f */
[----:B------:R-:W-:Y:S01]  /*2b10*/  CS2R R210, SRZ ;  /* 0x0000000000d27805 */ /* 0x000fe2000001ff00 */
[----:B------:R4:W-:Y:S01]  /*2b20*/  STL [R1+0xf4], RZ ;  /* 0x0000f4ff01007387 */ /* 0x0009e20000100800 */
[----:B------:R-:W-:Y:S01]  /*2b30*/  QGMMA.64x32x32.F32.E4M3.E4M3 R152, gdesc[UR16], R152 ;  /* 0x00600000109879f3 */ /* 0x000fe20008700898 */
[----:B------:R-:W-:Y:S01]  /*2b40*/  UIADD3 UR16, UR15, 0x6, URZ ;  /* 0x000000060f107890 */ /* 0x000fe2000fffe03f */
[----:B------:R-:W-:Y:S01]  /*2b50*/  CS2R R212, SRZ ;  /* 0x0000000000d47805 */ /* 0x000fe2000001ff00 */
[----:B------:R4:W-:Y:S01]  /*2b60*/  STL [R1+0xf0], RZ ;  /* 0x0000f0ff01007387 */ /* 0x0009e20000100800 */
[----:B------:R-:W-:Y:S01]  /*2b70*/  UIADD3 UR18, UR36, 0x6, URZ ;  /* 0x0000000624127890 */ /* 0x000fe2000fffe03f */
[----:B------:R-:W-:Y:S01]  /*2b80*/  CS2R R214, SRZ ;  /* 0x0000000000d67805 */ /* 0x000fe2000001ff00 */
[----:B------:R-:W-:Y:S01]  /*2b90*/  UIADD3 UR30, UR36, 0x206, URZ ;  /* 0x00000206241e7890 */ /* 0x000fe2000fffe03f */
[----:B------:R4:W-:Y:S01]  /*2ba0*/  STL [R1+0xec], RZ ;  /* 0x0000ecff01007387 */ /* 0x0009e20000100800 */
[----:B------:R-:W-:Y:S01]  /*2bb0*/  UIADD3 UR26, UR36, 0x306, URZ ;  /* 0x00000306241a7890 */ /* 0x000fe2000fffe03f */
[----:B------:R-:W-:Y:S01]  /*2bc0*/  CS2R R216, SRZ ;  /* 0x0000000000d87805 */ /* 0x000fe2000001ff00 */
[----:B------:R-:W-:Y:S01]  /*2bd0*/  UIADD3 UR34, UR36, 0x406, URZ ;  /* 0x0000040624227890 */ /* 0x000fe2000fffe03f */
[----:B------:R4:W-:Y:S01]  /*2be0*/  STL [R1+0xe8], RZ ;  /* 0x0000e8ff01007387 */ /* 0x0009e20000100800 */
[----:B------:R-:W-:Y:S01]  /*2bf0*/  UMOV UR17, 0x40000040 ;  /* 0x4000004000117882 */ /* 0x000fe20000000000 */
[----:B------:R-:W-:Y:S01]  /*2c00*/  UMOV UR19, 0x40000040 ;  /* 0x4000004000137882 */ /* 0x000fe20000000000 */
[----:B------:R-:W-:Y:S01]  /*2c10*/  UIADD3 UR15, UR15, 0x406, URZ ;  /* 0x000004060f0f7890 */ /* 0x000fe2000fffe03f */
[----:B------:R4:W-:Y:S01]  /*2c20*/  STL [R1+0xe4], RZ ;  /* 0x0000e4ff01007387 */ /* 0x0009e20000100800 */
[----:B------:R-:W-:Y:S01]  /*2c30*/  UMOV UR20, UR16 ;  /* 0x0000001000147c82 */ /* 0x000fe20008000000 */
[----:B------:R-:W-:Y:S01]  /*2c40*/  UMOV UR21, UR17 ;  /* 0x0000001100157c82 */ /* 0x000fe20008000000 */
[----:B------:R-:W-:Y:S01]  /*2c50*/  UMOV UR23, 0x40000040 ;  /* 0x4000004000177882 */ /* 0x000fe20000000000 */
[----:B------:R4:W-:Y:S01]  /*2c60*/  STL [R1+0xe0], RZ ;  /* 0x0000e0ff01007387 */ /* 0x0009e20000100800 */
[----:B------:R-:W-:Y:S01]  /*2c70*/  QGMMA.64x32x32.F32.E4M3.E4M3 R168, gdesc[UR16], R168 ;  /* 0x0060000010a879f3 */ /* 0x000fe200087008a8 */
[----:B------:R-:W-:Y:S01]  /*2c80*/  UMOV UR28, UR16 ;  /* 0x00000010001c7c82 */ /* 0x000fe20008000000 */
[----:B------:R-:W-:Y:S01]  /*2c90*/  UMOV UR29, UR17 ;  /* 0x00000011001d7c82 */ /* 0x000fe20008000000 */
[----:B------:R4:W-:Y:S01]  /*2ca0*/  STL [R1+0xdc], RZ ;  /* 0x0000dcff01007387 */ /* 0x0009e20000100800 */
[----:B------:R-:W-:Y:S01]  /*2cb0*/  UMOV UR31, 0x40000040 ;  /* 0x40000040001f7882 */ /* 0x000fe20000000000 */
[----:B------:R-:W-:Y:S01]  /*2cc0*/  QGMMA.64x32x32.F32.E4M3.E4M3 R136, gdesc[UR20], R136 ;  /* 0x00600000148879f3 */ /* 0x000fe20008700888 */
[----:B------:R-:W-:Y:S01]  /*2cd0*/  UMOV UR24, UR16 ;  /* 0x0000001000187c82 */ /* 0x000fe20008000000 */
[----:B------:R4:W-:Y:S01]  /*2ce0*/  STL [R1+0xd8], RZ ;  /* 0x0000d8ff01007387 */ /* 0x0009e20000100800 */
[----:B------:R-:W-:Y:S01]  /*2cf0*/  UMOV UR25, UR17 ;  /* 0x0000001100197c82 */ /* 0x000fe20008000000 */
[----:B------:R-:W-:Y:S01]  /*2d00*/  UMOV UR27, 0x40000040 ;  /* 0x40000040001b7882 */ /* 0x000fe20000000000 */
[----:B------:R-:W-:Y:S01]  /*2d10*/  UMOV UR32, UR16 ;  /* 0x0000001000207c82 */ /* 0x000fe20008000000 */
[----:B------:R4:W-:Y:S01]  /*2d20*/  STL [R1+0xd4], RZ ;  /* 0x0000d4ff01007387 */ /* 0x0009e20000100800 */
[----:B------:R-:W-:Y:S01]  /*2d30*/  QGMMA.64x32x32.F32.E4M3.E4M3 R104, gdesc[UR28], R104 ;  /* 0x006000001c6879f3 */ /* 0x000fe20008700868 */
[----:B------:R-:W-:Y:S01]  /*2d40*/  UMOV UR33, UR17 ;  /* 0x0000001100217c82 */ /* 0x000fe20008000000 */
[----:B------:R-:W-:Y:S01]  /*2d50*/  UMOV UR35, 0x40000040 ;  /* 0x4000004000237882 */ /* 0x000fe20000000000 */
[----:B------:R4:W-:Y:S01]  /*2d60*/  STL [R1+0xd0], RZ ;  /* 0x0000d0ff01007387 */ /* 0x0009e20000100800 */
[----:B------:R-:W-:Y:S01]  /*2d70*/  QGMMA.64x32x32.F32.E4M3.E4M3 R72, gdesc[UR24], R72 ;  /* 0x00600000184879f3 */ /* 0x000fe20008700848 */
[----:B------:R-:W-:Y:S01]  /*2d80*/  ULDC UR16, c[0x0][0x50c] ;  /* 0x0001430000107ab9 */ /* 0x000fe20000000800 */
[----:B------:R-:W-:Y:S01]  /*2d90*/  CS2R R218, SRZ ;  /* 0x0000000000da7805 */ /* 0x000fe2000001ff00 */
[----:B------:R4:W-:Y:S01]  /*2da0*/  STL [R1+0xcc], RZ ;  /* 0x0000ccff01007387 */ /* 0x0009e20000100800 */
[----:B------:R-:W-:Y:S01]  /*2db0*/  QGMMA.64x32x32.F32.E4M3.E4M3 R40, gdesc[UR32], R40 ;  /* 0x00600000202879f3 */ /* 0x000fe20008700828 */
[----:B------:R-:W-:Y:S01]  /*2dc0*/  UMOV UR32, UR15 ;  /* 0x0000000f00207c82 */ /* 0x000fe20008000000 */
[----:B------:R-:W-:Y:S01]  /*2dd0*/  UMOV UR33, 0x40000040 ;  /* 0x4000004000217882 */ /* 0x000fe20000000000 */
[----:B------:R4:W-:Y:S01]  /*2de0*/  STL [R1+0xc8], RZ ;  /* 0x0000c8ff01007387 */ /* 0x0009e20000100800 */
[----:B------:R-:W-:Y:S01]  /*2df0*/  UMOV UR24, UR32 ;  /* 0x0000002000187c82 */ /* 0x000fe20008000000 */
[----:B------:R-:W-:Y:S01]  /*2e00*/  UMOV UR25, UR33 ;  /* 0x0000002100197c82 */ /* 0x000fe20008000000 */
[----:B------:R-:W-:Y:S01]  /*2e10*/  QGMMA.64x32x32.F32.E4M3.E4M3 R24, gdesc[UR32], R24 ;  /* 0x00600000201879f3 */ /* 0x000fe20008700818 */
[----:B------:R4:W-:Y:S01]  /*2e20*/  STL [R1+0xc4], RZ ;  /* 0x0000c4ff01007387 */ /* 0x0009e20000100800 */
[----:B------:R-:W-:Y:S01]  /*2e30*/  UMOV UR28, UR32 ;  /* 0x00000020001c7c82 */ /* 0x000fe20008000000 */
[----:B------:R-:W-:Y:S01]  /*2e40*/  UMOV UR29, UR33 ;  /* 0x00000021001d7c82 */ /* 0x000fe20008000000 */
[----:B------:R-:W-:Y:S01]  /*2e50*/  UISETP.NE.AND UP0, UPT, UR16, 0x4, UPT ;  /* 0x000000041000788c */ /* 0x000fe2000bf05270 */
        /* <DEDUP_REMOVED lines=10> */
[----:B------:R-:W-:Y:S01]  /*2f00*/  USEL UR20, URZ, 0x1, UP0 ;  /* 0x000000013f147887 */ /* 0x000fe20008000000 */
[----:B------:R-:W-:Y:S01]  /*2f10*/  CS2R R220, SRZ ;  /* 0x0000000000dc7805 */ /* 0x000fe2000001ff00 */
[----:B------:R4:W-:Y:S01]  /*2f20*/  STL [R1+0xb4], RZ ;  /* 0x0000b4ff01007387 */ /* 0x0009e20000100800 */
[----:B------:R-:W-:Y:S01]  /*2f30*/  QGMMA.64x32x32.F32.E4M3.E4M3 R152, gdesc[UR16], R152, gsb0 ;  /* 0x00600000109879f3 */ /* 0x000fe20008000898 */
[----:B------:R-:W-:-:S02]  /*2f40*/  CS2R R222, SRZ ;  /* 0x0000000000de7805 */ /* 0x000fc4000001ff00 */
[----:B------:R-:W-:Y:S01]  /*2f50*/  CS2R R224, SRZ ;  /* 0x0000000000e07805 */ /* 0x000fe2000001ff00 */
[----:B------:R4:W-:Y:S01]  /*2f60*/  STL [R1+0xb0], RZ ;  /* 0x0000b0ff01007387 */ /* 0x0009e20000100800 */
[----:B------:R-:W-:Y:S02]  /*2f70*/  ISETP.NE.AND P0, PT, RZ, UR20, PT ;  /* 0x00000014ff007c0c */ /* 0x000fe4000bf05270 */
[----:B------:R-:W-:Y:S01]  /*2f80*/  CS2R R226, SRZ ;  /* 0x0000000000e27805 */ /* 0x000fe2000001ff00 */
[----:B------:R-:W-:Y:S01]  /*2f90*/  IMAD.MOV.U32 R228, RZ, RZ, RZ ;  /* 0x000000ffffe47224 */ /* 0x000fe200078e00ff */
        /* <DEDUP_REMOVED lines=44> */
[----:B------:R-:W-:Y:S05]  /*3260*/  @!P0 BRA `(.L_x_18) ;  /* 0x0000001000008947 */ /* 0x000fea0003800000 */
[----:B------:R-:W-:Y:S02]  /*3270*/  WARPGROUP.DEPBAR.LE gsb0, 0x0 ;  /* 0x00008000000079c5 */ /* 0x000fe40000010000 */
[----:B------:R-:W-:-:S01]  /*3280*/  FADD R227, RZ, R169 ;  /* 0x000000a9ffe37221 */ /* 0x000fc20000000000 */
[----:B------:R-:W-:Y:S01]  /*3290*/  FADD R228, RZ, R168 ;  /* 0x000000a8ffe47221 */ /* 0x000fe20000000000 */
[----:B------:R-:W-:-:S01]  /*32a0*/  FADD R226, RZ, R170 ;  /* 0x000000aaffe27221 */ /* 0x000fc20000000000 */
[----:B------:R-:W-:Y:S01]  /*32b0*/  FADD R225, RZ, R171 ;  /* 0x000000abffe17221 */ /* 0x000fe20000000000 */
[----:B------:R-:W-:-:S01]  /*32c0*/  FADD R224, RZ, R172 ;  /* 0x000000acffe07221 */ /* 0x000fc20000000000 */
[----:B------:R0:W-:Y:S01]  /*32d0*/  STL [R1+0x180], R227 ;  /* 0x000180e301007387 */ /* 0x0001e20000100800 */
[----:B------:R-:W-:-:S01]  /*32e0*/  FADD R223, RZ, R173 ;  /* 0x000000adffdf7221 */ /* 0x000fc20000000000 */
[----:B------:R-:W-:Y:S01]  /*32f0*/  FADD R222, RZ, R174 ;  /* 0x000000aeffde7221 */ /* 0x000fe20000000000 */
[----:B------:R-:W-:-:S01]  /*3300*/  FADD R221, RZ, R175 ;  /* 0x000000afffdd7221 */ /* 0x000fc20000000000 */
[----:B------:R-:W-:Y:S01]  /*3310*/  FADD R220, RZ, R176 ;  /* 0x000000b0ffdc7221 */ /* 0x000fe20000000000 */
[----:B------:R-:W-:-:S01]  /*3320*/  FADD R219, RZ, R177 ;  /* 0x000000b1ffdb7221 */ /* 0x000fc20000000000 */
[----:B------:R-:W-:Y:S01]  /*3330*/  FADD R218, RZ, R178 ;  /* 0x000000b2ffda7221 */ /* 0x000fe20000000000 */
[----:B------:R-:W-:-:S01]  /*3340*/  FADD R217, RZ, R179 ;  /* 0x000000b3ffd97221 */ /* 0x000fc20000000000 */
[----:B------:R-:W-:Y:S01]  /*3350*/  FADD R216, RZ, R180 ;  /* 0x000000b4ffd87221 */ /* 0x000fe20000000000 */
[----:B------:R-:W-:-:S01]  /*3360*/  FADD R215, RZ, R181 ;  /* 0x000000b5ffd77221 */ /* 0x000fc20000000000 */
[----:B0-----:R-:W-:Y:S01]  /*3370*/  FADD R227, RZ, R108 ;  /* 0x0000006cffe37221 */ /* 0x001fe20000000000 */
[----:B------:R-:W-:-:S01]  /*3380*/  FADD R214, RZ, R182 ;  /* 0x000000b6ffd67221 */ /* 0x000fc20000000000 */
[----:B------:R-:W-:Y:S01]  /*3390*/  FADD R213, RZ, R183 ;  /* 0x000000b7ffd57221 */ /* 0x000fe20000000000 */
[----:B------:R-:W-:-:S01]  /*33a0*/  FADD R212, RZ, R152 ;  /* 0x00000098ffd47221 */ /* 0x000fc20000000000 */
[----:B------:R-:W-:Y:S01]  /*33b0*/  FADD R211, RZ, R153 ;  /* 0x00000099ffd37221 */ /* 0x000fe20000000000 */
[----:B------:R0:W-:Y:S01]  /*33c0*/  STL [R1], R227 ;  /* 0x000000e301007387 */ /* 0x0001e20000100800 */
        /* <DEDUP_REMOVED lines=56> */
[----:B------:R-:W-:-:S03]  /*3750*/  FADD R0, RZ, R107 ;  /* 0x0000006bff007221 */ /* 0x000fc60000000000 */
[----:B------:R0:W-:Y:S02]  /*3760*/  STL [R1+0x10], R227 ;  /* 0x000010e301007387 */ /* 0x0001e40000100800 */
[----:B0-----:R-:W-:-:S05]  /*3770*/  FADD R227, RZ, R113 ;  /* 0x00000071ffe37221 */ /* 0x001fca0000000000 */
        /* <DEDUP_REMOVED lines=172> */
[----:B------:R0:W-:Y:S04]  /*4240*/  STL [R1+0x16c], R227 ;  /* 0x00016ce301007387 */ /* 0x0001e80000100800 */
[----:B0-----:R0:W5:Y:S01]  /*4250*/  LDL.LU R227, [R1+0x180] ;  /* 0x0001800001e37983 */ /* 0x0011620000300800 */
[----:B------:R-:W-:-:S05]  /*4260*/  UMOV UR6, URZ ;  /* 0x0000003f00067c82 */ /* 0x000fca0008000000 */
.L_x_18:
[----:B------:R-:W-:Y:S01]  /*4270*/  UIADD3 UR39, UR5, 0x1, URZ ;  /* 0x0000000105277890 */ /* 0x000fe2000fffe03f */
[----:B------:R-:W-:-:S03]  /*4280*/  UMOV UR16, 0x1 ;  /* 0x0000000100107882 */ /* 0x000fc60000000000 */
[----:B------:R-:W-:-:S04]  /*4290*/  UISETP.NE.AND UP0, UPT, UR39, 0x4, UPT ;  /* 0x000000042700788c */ /* 0x000fc8000bf05270 */
[----:B------:R-:W-:Y:S02]  /*42a0*/  USEL UR38, URZ, 0x1, UP0 ;  /* 0x000000013f267887 */ /* 0x000fe40008000000 */
[----:B------:R-:W-:Y:S02]  /*42b0*/  USEL UR39, UR39, URZ, UP0 ;  /* 0x0000003f27277287 */ /* 0x000fe40008000000 */
[----:B------:R-:W-:-:S12]  /*42c0*/  ULOP3.LUT UR38, UR4, UR38, URZ, 0x3c, !UPT ;  /* 0x0000002604267292 */ /* 0x000fd8000f8e3c3f */
.L_x_13:
[----:B------:R-:W-:-:S04]  /*42d0*/  UISETP.LT.AND UP0, UPT, UR10, 0x1, UPT ;  /* 0x000000010a00788c */ /* 0x000fc8000bf01270 */
[----:B------:R-:W-:-:S04]  /*42e0*/  USEL UR15, UR10, 0x1, UP0 ;  /* 0x000000010a0f7887 */ /* 0x000fc80008000000 */
[----:B------:R-:W-:-:S04]  /*42f0*/  UIADD3 UR37, UR10, -UR15, URZ ;  /* 0x8000000f0a257290 */ /* 0x000fc8000fffe03f */
[----:B------:R-:W-:-:S06]  /*4300*/  UISETP.GE.AND UP0, UPT, UR37, 0x1, UPT ;  /* 0x000000012500788c */ /* 0x000fcc000bf06270 */
[----:B------:R-:W-:-:S13]  /*4310*/  PLOP3.LUT P0, PT, PT, PT, UP0, 0x80, 0x0 ;  /* 0x000000000000781c */ /* 0x000fda0003f0f008 */
[----:B------:R-:W-:Y:S05]  /*4320*/  @!P0 BRA `(.L_x_19) ;  /* 0x00000024006c8947 */ /* 0x000fea0003800000 */
[----:B------:R-:W-:Y:S01]  /*4330*/  UMOV UR36, UR5 ;  /* 0x0000000500247c82 */ /* 0x000fe20008000000 */
[----:B------:R-:W-:-:S05]  /*4340*/  ULDC UR15, c[0x0][0x50c] ;  /* 0x00014300000f7ab9 */ /* 0x000fca0000000800 */
.L_x_27:
[----:B------:R-:W-:-:S06]  /*4350*/  UISETP.NE.AND UP0, UPT, UR9, 0x3, UPT ;  /* 0x000000030900788c */ /* 0x000fcc000bf05270 */
[----:B------:R-:W-:-:S13]  /*4360*/  PLOP3.LUT P1, PT, PT, PT, UP0, 0x80, 0x0 ;  /* 0x000000000000781c */ /* 0x000fda0003f2f008 */
[----:B-1---5:R-:W-:Y:S05]  /*4370*/  @!P1 BRA `(.L_x_20) ;  /* 0x0000000000049947 */ /* 0x022fea0003800000 */
[----:B------:R-:W-:Y:S01]  /*4380*/  BPT.TRAP 0x1 ;  /* 0x000000040000795c */ /* 0x000fe20000300000 */
.L_x_20:
[----:B------:R-:W1:Y:S01]  /*4390*/  S2UR UR17, SR_CgaCtaId ;  /* 0x00000000001179c3 */ /* 0x000e620000008800 */
[----:B------:R-:W-:Y:S01]  /*43a0*/  UMOV UR11, 0x400 ;  /* 0x00000400000b7882 */ /* 0x000fe20000000000 */
[----:B------:R-:W-:-:S05]  /*43b0*/  IMAD.U32 R229, RZ, RZ, UR38 ;  /* 0x00000026ffe57e24 */ /* 0x000fca000f8e00ff */
[----:B------:R-:W-:Y:S01]  /*43c0*/  SHF.L.U32 R229, R229, 0x1f, RZ ;  /* 0x0000001fe5e57819 */ /* 0x000fe200000006ff */
[----:B-1----:R-:W-:-:S04]  /*43d0*/  ULEA UR11, UR17, UR11, 0x18 ;  /* 0x0000000b110b7291 */ /* 0x002fc8000f8ec03f */
[----:B------:R-:W-:-:S09]  /*43e0*/  ULEA UR17, UR39, UR11, 0x3 ;  /* 0x0000000b27117291 */ /* 0x000fd2000f8e183f */
[----:B------:R1:W0:Y:S01]  /*43f0*/  SYNCS.PHASECHK.TRANS64.TRYWAIT P0, [UR17], R229 ;  /* 0x000000e5ff0075a7 */ /* 0x0002220008000151 */
[----:B------:R-:W-:Y:S05]  /*4400*/  @!P1 BRA `(.L_x_21) ;  /* 0x0000000000049947 */ /* 0x000fea0003800000 */
[----:B------:R-:W-:Y:S01]  /*4410*/  BPT.TRAP 0x1 ;  /* 0x000000040000795c */ /* 0x000fe20000300000 */
.L_x_21:
[----:B0-----:R-:W-:Y:S05]  /*4420*/  @P0 BRA `(.L_x_22) ;  /* 0x0000000000080947 */ /* 0x001fea0003800000 */
[----:B------:R-:W0:Y:S02]  /*4430*/  SYNCS.PHASECHK.TRANS64.TRYWAIT P0, [UR17], R229 ;  /* 0x000000e5ff0075a7 */ /* 0x000e240008000151 */
[----:B0-----:R-:W-:Y:S05]  /*4440*/  @!P0 BRA `(.L_x_23) ;  /* 0x0000011800d08947 */ /* 0x001fea0003800000 */
.L_x_22:
[----:B------:R-:W-:Y:S01]  /*4450*/  UIADD3 UR17, UR11, 0x20100, URZ ;  /* 0x000201000b117890 */ /* 0x000fe2000fffe03f */
[----:B------:R-:W-:Y:S01]  /*4460*/  WARPGROUP.ARRIVE ;  /* 0x00000000000079c5 */ /* 0x000fe20000000000 */
[----:B------:R-:W-:Y:S02]  /*4470*/  UISETP.NE.AND UP0, UPT, UR20, URZ, UPT ;  /* 0x0000003f1400728c */ /* 0x000fe4000bf05270 */
[----:B------:R-:W-:Y:S02]  /*4480*/  USHF.R.U32.HI UR17, URZ, 0x4, UR17 ;  /* 0x000000043f117899 */ /* 0x000fe40008011611 */
[----:B------:R-:W-:Y:S02]  /*4490*/  USEL UR16, UR16, URZ, !UP0 ;  /* 0x0000003f10107287 */ /* 0x000fe4000c000000 */
[----:B------:R-:W-:Y:S02]  /*44a0*/  ULOP3.LUT UR17, UR17, 0x3fff, URZ, 0xc0, !UPT ;  /* 0x00003fff11117892 */ /* 0x000fe4000f8ec03f */
[----:B------:R-:W-:-:S02]  /*44b0*/  ULOP3.LUT UR42, UR12, 0x10000, URZ, 0xfc, !UPT ;  /* 0x000100000c2a7892 */ /* 0x000fc4000f8efc3f */
[----:B------:R-:W-:Y:S02]  /*44c0*/  ULOP3.LUT UR17, UR17, 0x10000, URZ, 0xfc, !UPT ;  /* 0x0001000011117892 */ /* 0x000fe4000f8efc3f */
[----:B------:R-:W-:Y:S02]  /*44d0*/  UISETP.NE.U32.AND UP0, UPT, UR16, URZ, UPT ;  /* 0x0000003f1000728c */ /* 0x000fe4000bf05070 */
[----:B------:R-:W-:Y:S02]  /*44e0*/  UIMAD UR43, UR39, 0x500, UR17 ;  /* 0x00000500272b78a4 */ /* 0x000fe4000f8e0211 */
[----:B------:R-:W-:Y:S02]  /*44f0*/  ULEA UR42, UR39, UR42, 0xb ;  /* 0x0000002a272a7291 */ /* 0x000fe4000f8e583f */
[----:B------:R-:W-:Y:S01]  /*4500*/  UIADD3 UR22, UR43, 0x100, URZ ;  /* 0x000001002b167890 */ /* 0x000fe2000fffe03f */
[----:B------:R-:W-:Y:S01]  /*4510*/  UMOV UR17, 0x40000040 ;  /* 0x4000004000117882 */ /* 0x000fe20000000000 */
[----:B------:R-:W-:-:S03]  /*4520*/  UIADD3 UR26, UR43, 0x200, URZ ;  /* 0x000002002b1a7890 */ /* 0x000fc6000fffe03f */
[----:B------:R-:W-:Y:S01]  /*4530*/  UMOV UR16, UR42 ;  /* 0x0000002a00107c82 */ /* 0x000fe20008000000 */
[----:B------:R-:W-:Y:S01]  /*4540*/  UMOV UR18, UR43 ;  /* 0x0000002b00127c82 */ /* 0x000fe20008000000 */
[----:B------:R-:W-:Y:S01]  /*4550*/  UMOV UR19, 0x40000040 ;  /* 0x4000004000137882 */ /* 0x000fe20000000000 */
[----:B------:R-:W-:Y:S01]  /*4560*/  UIADD3 UR30, UR43, 0x300, URZ ;  /* 0x000003002b1e7890 */ /* 0x000fe2000fffe03f */
[----:B------:R-:W-:Y:S01]  /*4570*/  QGMMA.64x32x32.F32.E4M3.E4M3 R168, gdesc[UR16], R168, UP0 ;  /* 0x0060000010a879f3 */ /* 0x000fe2000bf008a8 */
[----:B------:R-:W-:Y:S01]  /*4580*/  UMOV UR20, UR16 ;  /* 0x0000001000147c82 */ /* 0x000fe20008000000 */
[----:B------:R-:W-:Y:S01]  /*4590*/  UMOV UR21, UR17 ;  /* 0x0000001100157c82 */ /* 0x000fe20008000000 */
[----:B------:R-:W-:Y:S01]  /*45a0*/  UMOV UR23, 0x40000040 ;  /* 0x4000004000177882 */ /* 0x000fe20000000000 */
[----:B------:R-:W-:Y:S01]  /*45b0*/  UIADD3 UR34, UR43, 0x400, URZ ;  /* 0x000004002b227890 */ /* 0x000fe2000fffe03f */
[----:B------:R-:W-:Y:S01]  /*45c0*/  QGMMA.64x32x32.F32.E4M3.E4M3 R136, gdesc[UR20], R136, UP0 ;  /* 0x00600000148879f3 */ /* 0x000fe2000bf00888 */
[----:B------:R-:W-:Y:S01]  /*45d0*/  UIADD3 UR20, UR42, 0x400, URZ ;  /* 0x000004002a147890 */ /* 0x000fe2000fffe03f */
[----:B------:R-:W-:Y:S01]  /*45e0*/  UMOV UR24, UR16 ;  /* 0x0000001000187c82 */ /* 0x000fe20008000000 */
[----:B------:R-:W-:Y:S01]  /*45f0*/  UMOV UR25, UR17 ;  /* 0x0000001100197c82 */ /* 0x000fe20008000000 */
[----:B------:R-:W-:Y:S01]  /*4600*/  UMOV UR27, 0x40000040 ;  /* 0x40000040001b7882 */ /* 0x000fe20000000000 */
[----:B------:R-:W-:Y:S01]  /*4610*/  UMOV UR28, UR16 ;  /* 0x00000010001c7c82 */ /* 0x000fe20008000000 */
[----:B------:R-:W-:Y:S01]  /*4620*/  UMOV UR29, UR17 ;  /* 0x00000011001d7c82 */ /* 0x000fe20008000000 */
[----:B------:R-:W-:Y:S01]  /*4630*/  UMOV UR31, 0x40000040 ;  /* 0x40000040001f7882 */ /* 0x000fe20000000000 */
[----:B------:R-:W-:Y:S01]  /*4640*/  QGMMA.64x32x32.F32.E4M3.E4M3 R104, gdesc[UR24], R104, UP0 ;  /* 0x00600000186879f3 */ /* 0x000fe2000bf00868 */
[----:B------:R-:W-:Y:S01]  /*4650*/  UMOV UR32, UR16 ;  /* 0x0000001000207c82 */ /* 0x000fe20008000000 */
[----:B------:R-:W-:Y:S01]  /*4660*/  UMOV UR33, UR17 ;  /* 0x0000001100217c82 */ /* 0x000fe20008000000 */
[----:B------:R-:W-:Y:S01]  /*4670*/  UMOV UR35, 0x40000040 ;  /* 0x4000004000237882 */ /* 0x000fe20000000000 */
[----:B------:R-:W-:Y:S01]  /*4680*/  QGMMA.64x32x32.F32.E4M3.E4M3 R72, gdesc[UR28], R72, UP0 ;  /* 0x006000001c4879f3 */ /* 0x000fe2000bf00848 */
[----:B------:R-:W-:Y:S01]  /*4690*/  UIADD3 UR16, UR42, 0x2, URZ ;  /* 0x000000022a107890 */ /* 0x000fe2000fffe03f */
[----:B------:R-:W-:-:S02]  /*46a0*/  UMOV UR17, 0x40000040 ;  /* 0x4000004000117882 */ /* 0x000fc40000000000 */
[----:B------:R-:W-:Y:S01]  /*46b0*/  QGMMA.64x32x32.F32.E4M3.E4M3 R40, gdesc[UR32], R40, UP0 ;  /* 0x00600000202879f3 */ /* 0x000fe2000bf00828 */
[----:B------:R-:W-:Y:S01]  /*46c0*/  UMOV UR32, UR20 ;  /* 0x0000001400207c82 */ /* 0x000fe20008000000 */
[----:B------:R-:W-:Y:S01]  /*46d0*/  UMOV UR33, 0x40000040 ;  /* 0x4000004000217882 */ /* 0x000fe20000000000 */
[----:B------:R-:W-:Y:S01]  /*46e0*/  UMOV UR28, UR32 ;  /* 0x00000020001c7c82 */ /* 0x000fe20008000000 */
[----:B------:R-:W-:Y:S01]  /*46f0*/  UMOV UR29, UR33 ;  /* 0x00000021001d7c82 */ /* 0x000fe20008000000 */
[----:B------:R-:W-:Y:S01]  /*4700*/  QGMMA.64x32x32.F32.E4M3.E4M3 R24, gdesc[UR32], R24, UP0 ;  /* 0x00600000201879f3 */ /* 0x000fe2000bf00818 */
[----:B------:R-:W-:Y:S01]  /*4710*/  UMOV UR24, UR32 ;  /* 0x0000002000187c82 */ /* 0x000fe20008000000 */
[----:B------:R-:W-:Y:S01]  /*4720*/  UMOV UR25, UR33 ;  /* 0x0000002100197c82 */ /* 0x000fe20008000000 */
[----:B------:R-:W-:Y:S01]  /*4730*/  UMOV UR20, UR32 ;  /* 0x0000002000147c82 */ /* 0x000fe20008000000 */
[----:B------:R-:W-:Y:S01]  /*4740*/  QGMMA.64x32x32.F32.E4M3.E4M3 R56, gdesc[UR28], R56, UP0 ;  /* 0x006000001c3879f3 */ /* 0x000fe2000bf00838 */
[----:B------:R-:W-:Y:S01]  /*4750*/  UMOV UR21, UR33 ;  /* 0x0000002100157c82 */ /* 0x000fe20008000000 */
[----:B------:R-:W-:Y:S01]  /*4760*/  UMOV UR34, UR18 ;  /* 0x0000001200227c82 */ /* 0x000fe20008000000 */
[----:B------:R-:W-:Y:S01]  /*4770*/  UMOV UR35, UR19 ;  /* 0x0000001300237c82 */ /* 0x000fe20008000000 */
[----:B------:R-:W-:Y:S01]  /*4780*/  QGMMA.64x32x32.F32.E4M3.E4M3 R88, gdesc[UR24], R88, UP0 ;  /* 0x00600000185879f3 */ /* 0x000fe2000bf00858 */
[----:B------:R-:W-:-:S02]  /*4790*/  UIADD3 UR18, UR43, 0x2, URZ ;  /* 0x000000022b127890 */ /* 0x000fc4000fffe03f */
[----:B------:R-:W-:Y:S01]  /*47a0*/  UIADD3 UR26, UR43, 0x202, URZ ;  /* 0x000002022b1a7890 */ /* 0x000fe2000fffe03f */
[----:B------:R-:W-:Y:S01]  /*47b0*/  QGMMA.64x32x32.F32.E4M3.E4M3 R120, gdesc[UR20], R120, UP0 ;  /* 0x00600000147879f3 */ /* 0x000fe2000bf00878 */
[----:B------:R-:W-:Y:S01]  /*47c0*/  UIADD3 UR22, UR43, 0x102, URZ ;  /* 0x000001022b167890 */ /* 0x000fe2000fffe03f */
[----:B------:R-:W-:Y:S02]  /*47d0*/  UMOV UR19, 0x40000040 ;  /* 0x4000004000137882 */ /* 0x000fe40000000000 */
[----:B------:R-:W-:Y:S01]  /*47e0*/  QGMMA.64x32x32.F32.E4M3.E4M3 R152, gdesc[UR32], R152, UP0 ;  /* 0x00600000209879f3 */ /* 0x000fe2000bf00898 */
[----:B------:R-:W-:Y:S01]  /*47f0*/  UIADD3 UR30, UR43, 0x302, URZ ;  /* 0x000003022b1e7890 */ /* 0x000fe2000fffe03f */
[----:B------:R-:W-:Y:S01]  /*4800*/  UMOV UR20, UR16 ;  /* 0x0000001000147c82 */ /* 0x000fe20008000000 */
[----:B------:R-:W-:Y:S01]  /*4810*/  UMOV UR21, UR17 ;  /* 0x0000001100157c82 */ /* 0x000fe20008000000 */
[----:B------:R-:W-:Y:S01]  /*4820*/  UMOV UR23, 0x40000040 ;  /* 0x4000004000177882 */ /* 0x000fe20000000000 */
[----:B------:R-:W-:Y:S01]  /*4830*/  UIADD3 UR34, UR43, 0x402, URZ ;  /* 0x000004022b227890 */ /* 0x000fe2000fffe03f */
        /* <DEDUP_REMOVED lines=10> */
[----:B------:R-:W-:-:S03]  /*48e0*/  UIADD3 UR6, UR6, 0x4, URZ ;  /* 0x0000000406067890 */ /* 0x000fc6000fffe03f */
[----:B------:R-:W-:Y:S01]  /*48f0*/  QGMMA.64x32x32.F32.E4M3.E4M3 R136, gdesc[UR20], R136 ;  /* 0x00600000148879f3 */ /* 0x000fe20008700888 */
[----:B------:R-:W-:Y:S02]  /*4900*/  UIADD3 UR20, UR42, 0x402, URZ ;  /* 0x000004022a147890 */ /* 0x000fe4000fffe03f */
[----:B------:R-:W-:Y:S01]  /*4910*/  UISETP.NE.AND UP0, UPT, UR6, UR15, UPT ;  /* 0x0000000f0600728c */ /* 0x000fe2000bf05270 */
[----:B------:R-:W-:Y:S04]  /*4920*/  QGMMA.64x32x32.F32.E4M3.E4M3 R104, gdesc[UR24], R104 ;  /* 0x00600000186879f3 */ /* 0x000fe80008700868 */
[----:B------:R-:W-:Y:S04]  /*4930*/  QGMMA.64x32x32.F32.E4M3.E4M3 R72, gdesc[UR28], R72 ;  /* 0x006000001c4879f3 */ /* 0x000fe80008700848 */
        /* <DEDUP_REMOVED lines=14> */
[----:B------:R-:W-:-:S02]  /*4a20*/  UIADD3 UR26, UR43, 0x204, URZ ;  /* 0x000002042b1a7890 */ /* 0x000fc4000fffe03f */
[----:B------:R-:W-:Y:S01]  /*4a30*/  UIADD3 UR30, UR43, 0x304, URZ ;  /* 0x000003042b1e7890 */ /* 0x000fe2000fffe03f */
[----:B------:R-:W-:Y:S01]  /*4a40*/  QGMMA.64x32x32.F32.E4M3.E4M3 R120, gdesc[UR20], R120 ;  /* 0x00600000147879f3 */ /* 0x000fe20008700878 */
[----:B------:R-:W-:Y:S01]  /*4a50*/  UIADD3 UR22, UR43, 0x104, URZ ;  /* 0x000001042b167890 */ /* 0x000fe2000fffe03f */
[----:B------:R-:W-:Y:S02]  /*4a60*/  UMOV UR23, 0x40000040 ;  /* 0x4000004000177882 */ /* 0x000fe40000000000 */
[----:B------:R-:W-:Y:S01]  /*4a70*/  QGMMA.64x32x32.F32.E4M3.E4M3 R152, gdesc[UR16], R152 ;  /* 0x00600000109879f3 */ /* 0x000fe20008700898 */
[----:B------:R-:W-:Y:S02]  /*4a80*/  UIADD3 UR16, UR42, 0x4, URZ ;  /* 0x000000042a107890 */ /* 0x000fe4000fffe03f */
[----:B------:R-:W-:Y:S01]  /*4a90*/  UIADD3 UR18, UR43, 0x4, URZ ;  /* 0x000000042b127890 */ /* 0x000fe2000fffe03f */
[----:B------:R-:W-:Y:S01]  /*4aa0*/  UMOV UR17, 0x40000040 ;  /* 0x4000004000117882 */ /* 0x000fe20000000000 */
[----:B------:R-:W-:Y:S01]  /*4ab0*/  UMOV UR19, 0x40000040 ;  /* 0x4000004000137882 */ /* 0x000fe20000000000 */
[----:B------:R-:W-:-:S02]  /*4ac0*/  UMOV UR21, UR17 ;  /* 0x0000001100157c82 */ /* 0x000fc40008000000 */
[----:B------:R-:W-:Y:S01]  /*4ad0*/  UMOV UR20, UR16 ;  /* 0x0000001000147c82 */ /* 0x000fe20008000000 */
[----:B------:R-:W-:Y:S01]  /*4ae0*/  UIADD3 UR34, UR43, 0x404, URZ ;  /* 0x000004042b227890 */ /* 0x000fe2000fffe03f */
[----:B------:R-:W-:Y:S01]  /*4af0*/  UMOV UR24, UR16 ;  /* 0x0000001000187c82 */ /* 0x000fe20008000000 */
[----:B------:R-:W-:Y:S01]  /*4b00*/  UMOV UR25, UR17 ;  /* 0x0000001100197c82 */ /* 0x000fe20008000000 */
[----:B------:R-:W-:Y:S01]  /*4b10*/  UMOV UR27, 0x40000040 ;  /* 0x40000040001b7882 */ /* 0x000fe20000000000 */
[----:B------:R-:W-:Y:S01]  /*4b20*/  UMOV UR28, UR16 ;  /* 0x00000010001c7c82 */ /* 0x000fe20008000000 */
[----:B------:R-:W-:Y:S01]  /*4b30*/  UMOV UR29, UR17 ;  /* 0x00000011001d7c82 */ /* 0x000fe20008000000 */
[----:B------:R-:W-:Y:S01]  /*4b40*/  UMOV UR31, 0x40000040 ;  /* 0x40000040001f7882 */ /* 0x000fe20000000000 */
[----:B------:R-:W-:Y:S01]  /*4b50*/  QGMMA.64x32x32.F32.E4M3.E4M3 R168, gdesc[UR16], R168 ;  /* 0x0060000010a879f3 */ /* 0x000fe200087008a8 */
[----:B------:R-:W-:Y:S01]  /*4b60*/  UMOV UR32, UR16 ;  /* 0x0000001000207c82 */ /* 0x000fe20008000000 */
[----:B------:R-:W-:Y:S01]  /*4b70*/  UMOV UR33, UR17 ;  /* 0x0000001100217c82 */ /* 0x000fe20008000000 */
[----:B------:R-:W-:Y:S01]  /*4b80*/  UMOV UR35, 0x40000040 ;  /* 0x4000004000237882 */ /* 0x000fe20000000000 */
[----:B------:R-:W-:Y:S01]  /*4b90*/  QGMMA.64x32x32.F32.E4M3.E4M3 R136, gdesc[UR20], R136 ;  /* 0x00600000148879f3 */ /* 0x000fe20008700888 */
[----:B------:R-:W-:-:S03]  /*4ba0*/  UIADD3 UR20, UR42, 0x404, URZ ;  /* 0x000004042a147890 */ /* 0x000fc6000fffe03f */
        /* <DEDUP_REMOVED lines=19> */
[----:B------:R-:W-:Y:S02]  /*4ce0*/  UIADD3 UR22, UR43, 0x106, URZ ;  /* 0x000001062b167890 */ /* 0x000fe4000fffe03f */
[----:B------:R-:W-:Y:S01]  /*4cf0*/  UIADD3 UR34, UR43, 0x406, URZ ;  /* 0x000004062b227890 */ /* 0x000fe2000fffe03f */
[----:B------:R-:W-:Y:S01]  /*4d00*/  QGMMA.64x32x32.F32.E4M3.E4M3 R152, gdesc[UR16], R152 ;  /* 0x00600000109879f3 */ /* 0x000fe20008700898 */
[----:B------:R-:W-:Y:S02]  /*4d10*/  UIADD3 UR16, UR42, 0x6, URZ ;  /* 0x000000062a107890 */ /* 0x000fe4000fffe03f */
[----:B------:R-:W-:Y:S01]  /*4d20*/  UIADD3 UR18, UR43, 0x6, URZ ;  /* 0x000000062b127890 */ /* 0x000fe2000fffe03f */
[----:B------:R-:W-:Y:S01]  /*4d30*/  UMOV UR17, 0x40000040 ;  /* 0x4000004000117882 */ /* 0x000fe20000000000 */
[----:B------:R-:W-:Y:S01]  /*4d40*/  UMOV UR19, 0x40000040 ;  /* 0x4000004000137882 */ /* 0x000fe20000000000 */
[----:B------:R-:W-:-:S02]  /*4d50*/  UIADD3 UR42, UR42, 0x406, URZ ;  /* 0x000004062a2a7890 */ /* 0x000fc4000fffe03f */
        /* <DEDUP_REMOVED lines=8> */
[----:B------:R-:W-:Y:S01]  /*4de0*/  QGMMA.64x32x32.F32.E4M3.E4M3 R168, gdesc[UR16], R168 ;  /* 0x0060000010a879f3 */ /* 0x000fe200087008a8 */
[----:B------:R-:W-:Y:S01]  /*4df0*/  UMOV UR31, 0x40000040 ;  /* 0x40000040001f7882 */ /* 0x000fe20000000000 */
[----:B------:R-:W-:Y:S01]  /*4e00*/  UMOV UR32, UR16 ;  /* 0x0000001000207c82 */ /* 0x000fe20008000000 */
[----:B------:R-:W-:Y:S01]  /*4e10*/  UMOV UR33, UR17 ;  /* 0x0000001100217c82 */ /* 0x000fe20008000000 */
[----:B------:R-:W-:Y:S01]  /*4e20*/  UMOV UR35, 0x40000040 ;  /* 0x4000004000237882 */ /* 0x000fe20000000000 */
[----:B------:R-:W-:Y:S04]  /*4e30*/  QGMMA.64x32x32.F32.E4M3.E4M3 R136, gdesc[UR20], R136 ;  /* 0x00600000148879f3 */ /* 0x000fe80008700888 */
        /* <DEDUP_REMOVED lines=15> */
[----:B------:R-:W-:Y:S04]  /*4f30*/  QGMMA.64x32x32.F32.E4M3.E4M3 R88, gdesc[UR24], R88 ;  /* 0x00600000185879f3 */ /* 0x000fe80008700858 */
[----:B------:R-:W-:Y:S01]  /*4f40*/  QGMMA.64x32x32.F32.E4M3.E4M3 R120, gdesc[UR20], R120 ;  /* 0x00600000147879f3 */ /* 0x000fe20008700878 */
[----:B------:R-:W-:-:S03]  /*4f50*/  USEL UR20, URZ, 0x1, UP0 ;  /* 0x000000013f147887 */ /* 0x000fc60008000000 */
[----:B------:R-:W-:Y:S03]  /*4f60*/  QGMMA.64x32x32.F32.E4M3.E4M3 R152, gdesc[UR16], R152, gsb0 ;  /* 0x00600000109879f3 */ /* 0x000fe60008000898 */
[----:B------:R-:W-:Y:S01]  /*4f70*/  ISETP.NE.AND P0, PT, RZ, UR20, PT ;  /* 0x00000014ff007c0c */ /* 0x000fe2000bf05270 */
[----:B------:R-:W-:-:S12]  /*4f80*/  WARPGROUP.DEPBAR.LE gsb0, 0x1 ;  /* 0x00008000000079c5 */ /* 0x000fd80000010100 */
[----:B------:R-:W-:Y:S05]  /*4f90*/  @!P0 BRA `(.L_x_24) ;  /* 0x0000001400f08947 */ /* 0x000fea0003800000 */
[----:B------:R-:W-:Y:S02]  /*4fa0*/  WARPGROUP.DEPBAR.LE gsb0, 0x0 ;  /* 0x00008000000079c5 */ /* 0x000fe40000010000 */
[----:B-----5:R-:W-:-:S01]  /*4fb0*/  FADD R227, R169, R227 ;  /* 0x000000e3a9e37221 */ /* 0x020fc20000000000 */
[----:B------:R-:W-:Y:S01]  /*4fc0*/  FADD R226, R170, R226 ;  /* 0x000000e2aae27221 */ /* 0x000fe20000000000 */
[----:B------:R-:W-:-:S01]  /*4fd0*/  FADD R225, R171, R225 ;  /* 0x000000e1abe17221 */ /* 0x000fc20000000000 */
[----:B------:R-:W-:Y:S01]  /*4fe0*/  FADD R224, R172, R224 ;  /* 0x000000e0ace07221 */ /* 0x000fe20000000000 */
[----:B------:R-:W-:-:S01]  /*4ff0*/  FADD R223, R173, R223 ;  /* 0x000000dfaddf7221 */ /* 0x000fc20000000000 */
[----:B------:R0:W-:Y:S01]  /*5000*/  STL [R1+0x180], R227 ;  /* 0x000180e301007387 */ /* 0x0001e20000100800 */
[----:B------:R-:W-:-:S01]  /*5010*/  FADD R222, R174, R222 ;  /* 0x000000deaede7221 */ /* 0x000fc20000000000 */
[----:B------:R-:W-:Y:S01]  /*5020*/  FADD R221, R175, R221 ;  /* 0x000000ddafdd7221 */ /* 0x000fe20000000000 */
[----:B------:R-:W-:-:S01]  /*5030*/  FADD R220, R176, R220 ;  /* 0x000000dcb0dc7221 */ /* 0x000fc20000000000 */
[----:B------:R-:W-:Y:S01]  /*5040*/  FADD R219, R177, R219 ;  /* 0x000000dbb1db7221 */ /* 0x000fe20000000000 */
[----:B------:R-:W-:-:S01]  /*5050*/  FADD R218, R178, R218 ;  /* 0x000000dab2da7221 */ /* 0x000fc20000000000 */
[----:B------:R-:W-:Y:S01]  /*5060*/  FADD R217, R179, R217 ;  /* 0x000000d9b3d97221 */ /* 0x000fe20000000000 */
[----:B------:R-:W-:-:S01]  /*5070*/  FADD R216, R180, R216 ;  /* 0x000000d8b4d87221 */ /* 0x000fc20000000000 */
[----:B------:R-:W-:Y:S01]  /*5080*/  FADD R215, R181, R215 ;  /* 0x000000d7b5d77221 */ /* 0x000fe20000000000 */
[----:B------:R-:W-:-:S01]  /*5090*/  FADD R214, R182, R214 ;  /* 0x000000d6b6d67221 */ /* 0x000fc20000000000 */
[----:B0-----:R-:W2:Y:S01]  /*50a0*/  LDL.LU R227, [R1+0x18] ;  /* 0x0000180001e37983 */ /* 0x001ea20000300800 */
[----:B------:R-:W-:-:S01]  /*50b0*/  FADD R213, R183, R213 ;  /* 0x000000d5b7d57221 */ /* 0x000fc20000000000 */
[----:B------:R-:W-:Y:S01]  /*50c0*/  FADD R212, R152, R212 ;  /* 0x000000d498d47221 */ /* 0x000fe20000000000 */
[----:B------:R-:W-:-:S01]  /*50d0*/  FADD R211, R153, R211 ;  /* 0x000000d399d37221 */ /* 0x000fc20000000000 */
[----:B------:R0:W-:Y:S01]  /*50e0*/  STL [R1+0x184], R226 ;  /* 0x000184e201007387 */ /* 0x0001e20000100800 */
[----:B------:R-:W-:-:S03]  /*50f0*/  FADD R228, R168, R228 ;  /* 0x000000e4a8e47221 */ /* 0x000fc60000000000 */
[----:B0-----:R-:W3:Y:S04]  /*5100*/  LDL.LU R226, [R1+0x14] ;  /* 0x0000140001e27983 */ /* 0x001ee80000300800 */
[----:B------:R0:W-:Y:S04]  /*5110*/  STL [R1+0x188], R225 ;  /* 0x000188e101007387 */ /* 0x0001e80000100800 */
[----:B0-----:R-:W4:Y:S04]  /*5120*/  LDL.LU R225, [R1+0x10] ;  /* 0x0000100001e17983 */ /* 0x001f280000300800 */
[----:B------:R0:W-:Y:S04]  /*5130*/  STL [R1+0x18c], R224 ;  /* 0x00018ce001007387 */ /* 0x0001e80000100800 */
[----:B0-----:R-:W4:Y:S04]  /*5140*/  LDL.LU R224, [R1+0xc] ;  /* 0x00000c0001e07983 */ /* 0x001f280000300800 */
[----:B------:R0:W-:Y:S04]  /*5150*/  STL [R1+0x190], R223 ;  /* 0x000190df01007387 */ /* 0x0001e80000100800 */
[----:B0-----:R-:W4:Y:S04]  /*5160*/  LDL.LU R223, [R1+0x8] ;  /* 0x0000080001df7983 */ /* 0x001f280000300800 */
[----:B------:R0:W-:Y:S04]  /*5170*/  STL [R1+0x194], R222 ;  /* 0x000194de01007387 */ /* 0x0001e80000100800 */
[----:B0-----:R-:W4:Y:S04]  /*5180*/  LDL.LU R222, [R1+0x4] ;  /* 0x0000040001de7983 */ /* 0x001f280000300800 */
[----:B------:R0:W-:Y:S04]  /*5190*/  STL [R1+0x198], R221 ;  /* 0x000198dd01007387 */ /* 0x0001e80000100800 */
[----:B0-----:R-:W4:Y:S04]  /*51a0*/  LDL.LU R221, [R1] ;  /* 0x0000000001dd7983 */ /* 0x001f280000300800 */
[----:B------:R-:W-:Y:S04]  /*51b0*/  STL [R1+0x19c], R220 ;  /* 0x00019cdc01007387 */ /* 0x000fe80000100800 */
        /* <DEDUP_REMOVED lines=8> */
[----:B------:R-:W-:Y:S01]  /*5240*/  STL [R1+0x1c0], R211 ;  /* 0x0001c0d301007387 */ /* 0x000fe20000100800 */
[----:B--2---:R-:W-:-:S01]  /*5250*/  FADD R227, R114, R227 ;  /* 0x000000e372e37221 */ /* 0x004fc20000000000 */
[----:B---3--:R-:W-:Y:S01]  /*5260*/  FADD R226, R113, R226 ;  /* 0x000000e271e27221 */ /* 0x008fe20000000000 */
[----:B----4-:R-:W-:-:S01]  /*5270*/  FADD R225, R112, R225 ;  /* 0x000000e170e17221 */ /* 0x010fc20000000000 */
[----:B------:R-:W-:Y:S01]  /*5280*/  FADD R224, R111, R224 ;  /* 0x000000e06fe07221 */ /* 0x000fe20000000000 */
[----:B------:R-:W-:-:S01]  /*5290*/  FADD R223, R110, R223 ;  /* 0x000000df6edf7221 */ /* 0x000fc20000000000 */
[----:B------:R-:W-:Y:S01]  /*52a0*/  FADD R222, R109, R222 ;  /* 0x000000de6dde7221 */ /* 0x000fe20000000000 */
[----:B------:R-:W-:-:S05]  /*52b0*/  FADD R221, R108, R221 ;  /* 0x000000dd6cdd7221 */ /* 0x000fca0000000000 */
[----:B------:R-:W-:Y:S04]  /*52c0*/  STL [R1], R221 ;  /* 0x000000dd01007387 */ /* 0x000fe80000100800 */
[----:B------:R-:W-:Y:S04]  /*52d0*/  STL [R1+0x4], R222 ;  /* 0x000004de01007387 */ /* 0x000fe80000100800 */
[----:B------:R-:W-:Y:S04]  /*52e0*/  STL [R1+0x8], R223 ;  /* 0x000008df01007387 */ /* 0x000fe80000100800 */
[----:B------:R-:W-:Y:S04]  /*52f0*/  STL [R1+0xc], R224 ;  /* 0x00000ce001007387 */ /* 0x000fe80000100800 */
[----:B------:R0:W-:Y:S04]  /*5300*/  STL [R1+0x18], R227 ;  /* 0x000018e301007387 */ /* 0x0001e80000100800 */
[----:B------:R-:W-:Y:S04]  /*5310*/  STL [R1+0x10], R225 ;  /* 0x000010e101007387 */ /* 0x000fe80000100800 */
[----:B0-----:R-:W2:Y:S04]  /*5320*/  LDL.LU R227, [R1+0x1c] ;  /* 0x00001c0001e37983 */ /* 0x001ea80000300800 */
[----:B------:R0:W-:Y:S04]  /*5330*/  STL [R1+0x14], R226 ;  /* 0x000014e201007387 */ /* 0x0001e80000100800 */
[----:B0-----:R-:W3:Y:S04]  /*5340*/  LDL.LU R226, [R1+0x20] ;  /* 0x0000200001e27983 */ /* 0x001ee80000300800 */
[----:B------:R-:W4:Y:S04]  /*5350*/  LDL.LU R225, [R1+0x24] ;  /* 0x0000240001e17983 */ /* 0x000f280000300800 */
        /* <DEDUP_REMOVED lines=13> */
[----:B------:R-:W4:Y:S01]  /*5430*/  LDL.LU R211, [R1+0x5c] ;  /* 0x00005c0001d37983 */ /* 0x000f220000300800 */
[----:B--2---:R-:W-:-:S05]  /*5440*/  FADD R227, R115, R227 ;  /* 0x000000e373e37221 */ /* 0x004fca0000000000 */
[----:B------:R0:W-:Y:S01]  /*5450*/  STL [R1+0x1c], R227 ;  /* 0x00001ce301007387 */ /* 0x0001e20000100800 */
[----:B---3--:R-:W-:-:S01]  /*5460*/  FADD R226, R116, R226 ;  /* 0x000000e274e27221 */ /* 0x008fc20000000000 */
[----:B----4-:R-:W-:-:S04]  /*5470*/  FADD R225, R117, R225 ;  /* 0x000000e175e17221 */ /* 0x010fc80000000000 */
[----:B------:R2:W-:Y:S01]  /*5480*/  STL [R1+0x20], R226 ;  /* 0x000020e201007387 */ /* 0x0005e20000100800 */
[----:B------:R-:W-:-:S03]  /*5490*/  FADD R224, R118, R224 ;  /* 0x000000e076e07221 */ /* 0x000fc60000000000 */
        /* <DEDUP_REMOVED lines=24> */
[----:B0-----:R-:W4:Y:S01]  /*5620*/  LDL.LU R227, [R1+0x60] ;  /* 0x0000600001e37983 */ /* 0x001f220000300800 */
[----:B------:R-:W-:-:S03]  /*5630*/  FADD R211, R99, R211 ;  /* 0x000000d363d37221 */ /* 0x000fc60000000000 */
[----:B------:R0:W-:Y:S04]  /*5640*/  STL [R1+0x54], R213 ;  /* 0x000054d501007387 */ /* 0x0001e80000100800 */
[----:B--2---:R-:W2:Y:S04]  /*5650*/  LDL.LU R226, [R1+0x64] ;  /* 0x0000640001e27983 */ /* 0x004ea80000300800 */
[----:B------:R0:W-:Y:S04]  /*5660*/  STL [R1+0x58], R212 ;  /* 0x000058d401007387 */ /* 0x0001e80000100800 */
[----:B---3--:R-:W3:Y:S04]  /*5670*/  LDL.LU R225, [R1+0x68] ;  /* 0x0000680001e17983 */ /* 0x008ee80000300800 */
[----:B------:R0:W-:Y:S04]  /*5680*/  STL [R1+0x5c], R211 ;  /* 0x00005cd301007387 */ /* 0x0001e80000100800 */
[----:B----4-:R-:W4:Y:S04]  /*5690*/  LDL.LU R224, [R1+0x6c] ;  /* 0x00006c0001e07983 */ /* 0x010f280000300800 */
[----:B-1----:R-:W4:Y:S04]  /*56a0*/  LDL.LU R223, [R1+0x70] ;  /* 0x0000700001df7983 */ /* 0x002f280000300800 */
        /* <DEDUP_REMOVED lines=9> */
[----:B0-----:R-:W4:Y:S04]  /*5740*/  LDL.LU R213, [R1+0x98] ;  /* 0x0000980001d57983 */ /* 0x001f280000300800 */
[----:B------:R-:W4:Y:S04]  /*5750*/  LDL.LU R212, [R1+0x9c] ;  /* 0x00009c0001d47983 */ /* 0x000f280000300800 */
[----:B------:R-:W4:Y:S01]  /*5760*/  LDL.LU R211, [R1+0xa0] ;  /* 0x0000a00001d37983 */ /* 0x000f220000300800 */
[----:B------:R-:W-:-:S01]  /*5770*/  FADD R227, R100, R227 ;  /* 0x000000e364e37221 */ /* 0x000fc20000000000 */
[----:B--2---:R-:W-:-:S04]  /*5780*/  FADD R226, R101, R226 ;  /* 0x000000e265e27221 */ /* 0x004fc80000000000 */
[----:B------:R0:W-:Y:S01]  /*5790*/  STL [R1+0x60], R227 ;  /* 0x000060e301007387 */ /* 0x0001e20000100800 */
[----:B---3--:R-:W-:-:S03]  /*57a0*/  FADD R225, R102, R225 ;  /* 0x000000e166e17221 */ /* 0x008fc60000000000 */
[----:B------:R1:W-:Y:S01]  /*57b0*/  STL [R1+0x64], R226 ;  /* 0x000064e201007387 */ /* 0x0003e20000100800 */
[----:B----4-:R-:W-:-:S03]  /*57c0*/  FADD R224, R103, R224 ;  /* 0x000000e067e07221 */ /* 0x010fc60000000000 */
        /* <DEDUP_REMOVED lines=27> */
[----:B-1----:R-:W4:Y:S04]  /*5980*/  LDL.LU R226, [R1+0xa8] ;  /* 0x0000a80001e27983 */ /* 0x002f280000300800 */
[----:B------:R1:W-:Y:S04]  /*5990*/  STL [R1+0x9c], R212 ;  /* 0x00009cd401007387 */ /* 0x0003e80000100800 */
[----:B--2---:R-:W2:Y:S04]  /*59a0*/  LDL.LU R225, [R1+0xac] ;  /* 0x0000ac0001e17983 */ /* 0x004ea80000300800 */
[----:B------:R1:W-:Y:S04]  /*59b0*/  STL [R1+0xa0], R211 ;  /* 0x0000a0d301007387 */ /* 0x0003e80000100800 */
[----:B---3--:R-:W3:Y:S04]  /*59c0*/  LDL.LU R224, [R1+0xb0] ;  /* 0x0000b00001e07983 */ /* 0x008ee80000300800 */
[----:B----4-:R-:W4:Y:S04]  /*59d0*/  LDL.LU R223, [R1+0xb4] ;  /* 0x0000b40001df7983 */ /* 0x010f280000300800 */
        /* <DEDUP_REMOVED lines=10> */
[----:B-1----:R-:W4:Y:S04]  /*5a80*/  LDL.LU R212, [R1+0xe0] ;  /* 0x0000e00001d47983 */ /* 0x002f280000300800 */
[----:B------:R-:W4:Y:S01]  /*5a90*/  LDL.LU R211, [R1+0xe4] ;  /* 0x0000e40001d37983 */ /* 0x000f220000300800 */
[----:B------:R-:W-:-:S01]  /*5aa0*/  FADD R227, R85, R227 ;  /* 0x000000e355e37221 */ /* 0x000fc20000000000 */
[----:B------:R-:W-:-:S04]  /*5ab0*/  FADD R226, R86, R226 ;  /* 0x000000e256e27221 */ /* 0x000fc80000000000 */
[----:B------:R0:W-:Y:S01]  /*5ac0*/  STL [R1+0xa4], R227 ;  /* 0x0000a4e301007387 */ /* 0x0001e20000100800 */
[----:B--2---:R-:W-:-:S03]  /*5ad0*/  FADD R225, R87, R225 ;  /* 0x000000e157e17221 */ /* 0x004fc60000000000 */
        /* <DEDUP_REMOVED lines=49> */
[----:B------:R-:W-:Y:S01]  /*5df0*/  STL [R1+0xe8], R227 ;  /* 0x0000e8e301007387 */ /* 0x000fe20000100800 */
[----:B--2---:R-:W-:-:S03]  /*5e00*/  FADD R225, R40, R225 ;  /* 0x000000e128e17221 */ /* 0x004fc60000000000 */
[----:B------:R-:W-:Y:S01]  /*5e10*/  STL [R1+0xec], R226 ;  /* 0x0000ece201007387 */ /* 0x000fe20000100800 */
[----:B---3--:R-:W-:-:S03]  /*5e20*/  FADD R224, R41, R224 ;  /* 0x000000e029e07221 */ /* 0x008fc60000000000 */
[----:B------:R-:W-:Y:S01]  /*5e30*/  STL [R1+0xf0], R225 ;  /* 0x0000f0e101007387 */ /* 0x000fe20000100800 */
[----:B----4-:R-:W-:-:S03]  /*5e40*/  FADD R223, R42, R223 ;  /* 0x000000df2adf7221 */ /* 0x010fc60000000000 */
[----:B------:R-:W-:Y:S01]  /*5e50*/  STL [R1+0xf4], R224 ;  /* 0x0000f4e001007387 */ /* 0x000fe20000100800 */
[----:B------:R-:W-:-:S03]  /*5e60*/  FADD R222, R43, R222 ;  /* 0x000000de2bde7221 */ /* 0x000fc60000000000 */
        /* <DEDUP_REMOVED lines=19> */
[----:B------:R-:W-:-:S01]  /*5fa0*/  FADD R212, R53, R212 ;  /* 0x000000d435d47221 */ /* 0x000fc20000000000 */
[----:B------:R-:W-:-:S05]  /*5fb0*/  FADD R211, R54, R211 ;  /* 0x000000d336d37221 */ /* 0x000fca0000000000 */
        /* <DEDUP_REMOVED lines=22> */
[----:B---3--:R-:W-:-:S03]  /*6120*/  FADD R212, R24, R212 ;  /* 0x000000d418d47221 */ /* 0x008fc60000000000 */
[----:B0-----:R0:W5:Y:S01]  /*6130*/  LDL.LU R211, [R1+0x1c0] ;  /* 0x0001c00001d37983 */ /* 0x0011620000300800 */
[----:B----4-:R-:W-:-:S03]  /*6140*/  FADD R213, R25, R213 ;  /* 0x000000d519d57221 */ /* 0x010fc60000000000 */
[----:B------:R1:W-:Y:S01]  /*6150*/  STL [R1+0x130], R212 ;  /* 0x000130d401007387 */ /* 0x0003e20000100800 */
[----:B------:R-:W-:-:S01]  /*6160*/  FADD R214, R26, R214 ;  /* 0x000000d61ad67221 */ /* 0x000fc20000000000 */
[----:B------:R-:W-:Y:S02]  /*6170*/  FADD R215, R27, R215 ;  /* 0x000000d71bd77221 */ /* 0x000fe40000000000 */
[----:B-1----:R0:W5:Y:S01]  /*6180*/  LDL.LU R212, [R1+0x1bc] ;  /* 0x0001bc0001d47983 */ /* 0x0021620000300800 */
[----:B------:R-:W-:-:S03]  /*6190*/  FADD R216, R28, R216 ;  /* 0x000000d81cd87221 */ /* 0x000fc60000000000 */
[----:B------:R1:W-:Y:S01]  /*61a0*/  STL [R1+0x134], R213 ;  /* 0x000134d501007387 */ /* 0x0003e20000100800 */
[----:B------:R-:W-:-:S01]  /*61b0*/  FADD R217, R29, R217 ;  /* 0x000000d91dd97221 */ /* 0x000fc20000000000 */
[----:B------:R-:W-:Y:S02]  /*61c0*/  FADD R218, R30, R218 ;  /* 0x000000da1eda7221 */ /* 0x000fe40000000000 */
[----:B-1----:R0:W5:Y:S04]  /*61d0*/  LDL.LU R213, [R1+0x1b8] ;  /* 0x0001b80001d57983 */ /* 0x0021680000300800 */
[----:B------:R1:W-:Y:S01]  /*61e0*/  STL [R1+0x138], R214 ;  /* 0x000138d601007387 */ /* 0x0003e20000100800 */
[----:B------:R-:W-:-:S01]  /*61f0*/  FADD R219, R31, R219 ;  /* 0x000000db1fdb7221 */ /* 0x000fc20000000000 */
[----:B------:R-:W-:-:S02]  /*6200*/  FADD R220, R32, R220 ;  /* 0x000000dc20dc7221 */ /* 0x000fc40000000000 */
[----:B-1----:R0:W5:Y:S04]  /*6210*/  LDL.LU R214, [R1+0x1b4] ;  /* 0x0001b40001d67983 */ /* 0x0021680000300800 */
[----:B------:R1:W-:Y:S01]  /*6220*/  STL [R1+0x13c], R215 ;  /* 0x00013cd701007387 */ /* 0x0003e20000100800 */
[----:B------:R-:W-:-:S01]  /*6230*/  FADD R221, R33, R221 ;  /* 0x000000dd21dd7221 */ /* 0x000fc20000000000 */
[----:B------:R-:W-:Y:S02]  /*6240*/  FADD R222, R34, R222 ;  /* 0x000000de22de7221 */ /* 0x000fe40000000000 */
[----:B-1----:R0:W5:Y:S04]  /*6250*/  LDL.LU R215, [R1+0x1b0] ;  /* 0x0001b00001d77983 */ /* 0x0021680000300800 */
[----:B------:R1:W-:Y:S01]  /*6260*/  STL [R1+0x140], R216 ;  /* 0x000140d801007387 */ /* 0x0003e20000100800 */
[----:B------:R-:W-:-:S03]  /*6270*/  FADD R223, R35, R223 ;  /* 0x000000df23df7221 */ /* 0x000fc60000000000 */
        /* <DEDUP_REMOVED lines=13> */
[----:B------:R1:W-:Y:S04]  /*6350*/  STL [R1+0x154], R221 ;  /* 0x000154dd01007387 */ /* 0x0003e80000100800 */
        /* <DEDUP_REMOVED lines=12> */
[----:B-1----:R0:W5:Y:S01]  /*6420*/  LDL.LU R227, [R1+0x180] ;  /* 0x0001800001e37983 */ /* 0x0021620000300800 */
        /* <DEDUP_REMOVED lines=50> */
[----:B0-----:R-:W-:-:S06]  /*6750*/  UMOV UR6, URZ ;  /* 0x0000003f00067c82 */ /* 0x001fcc0008000000 */
.L_x_24:
[----:B------:R-:W-:Y:S05]  /*6760*/  @!P1 BRA `(.L_x_25) ;  /* 0x0000000000049947 */ /* 0x000fea0003800000 */
[----:B------:R-:W-:Y:S01]  /*6770*/  BPT.TRAP 0x1 ;  /* 0x000000040000795c */ /* 0x000fe20000300000 */
.L_x_25:
[----:B------:R-:W-:Y:S02]  /*6780*/  UISETP.GT.U32.AND UP0, UPT, UR7, 0x1, UPT ;  /* 0x000000010700788c */ /* 0x000fe4000bf04070 */
[----:B------:R-:W-:-:S04]  /*6790*/  ULEA UR16, UR36, UR11, 0x3 ;  /* 0x0000000b24107291 */ /* 0x000fc8000f8e183f */
[----:B------:R-:W-:Y:S01]  /*67a0*/  UIADD3 UR16, UR16, 0x20, URZ ;  /* 0x0000002010107890 */ /* 0x000fe2000fffe03f */
[----:B------:R-:W-:-:S03]  /*67b0*/  PLOP3.LUT P0, PT, PT, PT, UP0, 0x80, 0x0 ;  /* 0x000000000000781c */ /* 0x000fc60003f0f008 */
[----:B------:R-:W-:-:S09]  /*67c0*/  UPRMT UR16, URZ, 0x654, UR16 ;  /* 0x000006543f107896 */ /* 0x000fd20008000010 */
[----:B------:R-:W-:Y:S01]  /*67d0*/  SYNCS.ARRIVE.TRANS64.RED.A1T0 RZ, [UR16], RZ ;  /* 0x000000ffffff79a7 */ /* 0x000fe20008100410 */
[----:B------:R-:W-:Y:S05]  /*67e0*/  @P0 BRA `(.L_x_26) ;  /* 0x0000000000040947 */ /* 0x000fea0003800000 */
[----:B------:R-:W-:Y:S01]  /*67f0*/  BPT.TRAP 0x1 ;  /* 0x000000040000795c */ /* 0x000fe20000300000 */
.L_x_26:
[----:B------:R-:W-:Y:S02]  /*6800*/  UISETP.GT.AND UP2, UPT, UR37, 0x1, UPT ;  /* 0x000000012500788c */ /* 0x000fe4000bf44270 */
[----:B------:R-:W-:Y:S02]  /*6810*/  UIADD3 UR39, UR39, 0x1, URZ ;  /* 0x0000000127277890 */ /* 0x000fe4000fffe03f */
[----:B------:R-:W-:Y:S02]  /*6820*/  UIADD3 UR36, UR36, 0x1, URZ ;  /* 0x0000000124247890 */ /* 0x000fe4000fffe03f */
[----:B------:R-:W-:Y:S01]  /*6830*/  PLOP3.LUT P0, PT, PT, PT, UP2, 0x80, 0x0 ;  /* 0x000000000000781c */ /* 0x000fe20003f0f028 */
[----:B------:R-:W-:Y:S02]  /*6840*/  UISETP.NE.AND UP0, UPT, UR39, 0x4, UPT ;  /* 0x000000042700788c */ /* 0x000fe4000bf05270 */
[----:B------:R-:W-:Y:S02]  /*6850*/  UIADD3 UR17, UR37, -0x1, URZ ;  /* 0xffffffff25117890 */ /* 0x000fe4000fffe03f */
[----:B------:R-:W-:-:S02]  /*6860*/  USEL UR16, URZ, 0x1, UP0 ;  /* 0x000000013f107887 */ /* 0x000fc40008000000 */
[----:B------:R-:W-:Y:S02]  /*6870*/  UISETP.NE.AND UP1, UPT, UR36, 0x4, UPT ;  /* 0x000000042400788c */ /* 0x000fe4000bf25270 */
[----:B------:R-:W-:Y:S02]  /*6880*/  ULOP3.LUT UR38, UR38, UR16, URZ, 0x3c, !UPT ;  /* 0x0000001026267292 */ /* 0x000fe4000f8e3c3f */
[----:B------:R-:W-:Y:S02]  /*6890*/  USEL UR39, UR39, URZ, UP0 ;  /* 0x0000003f27277287 */ /* 0x000fe40008000000 */
[----:B------:R-:W-:Y:S01]  /*68a0*/  USEL UR36, UR36, URZ, UP1 ;  /* 0x0000003f24247287 */ /* 0x000fe20008800000 */
[----:B------:R-:W-:Y:S01]  /*68b0*/  UMOV UR16, 0x1 ;  /* 0x0000000100107882 */ /* 0x000fe20000000000 */
[----:B------:R-:W-:Y:S01]  /*68c0*/  UMOV UR37, UR17 ;  /* 0x0000001100257c82 */ /* 0x000fe20008000000 */
[----:B------:R-:W-:Y:S09]  /*68d0*/  @P0 BRA `(.L_x_27) ;  /* 0xffffffd8009c0947 */ /* 0x000ff2000383ffff */
.L_x_19:
[----:B------:R-:W-:-:S04]  /*68e0*/  UISETP.NE.AND UP0, UPT, UR6, URZ, UPT ;  /* 0x0000003f0600728c */ /* 0x000fc8000bf05270 */
[----:B------:R-:W-:-:S06]  /*68f0*/  USEL UR6, URZ, 0x1, !UP0 ;  /* 0x000000013f067887 */ /* 0x000fcc000c000000 */
[----:B------:R-:W-:-:S13]  /*6900*/  ISETP.NE.AND P0, PT, RZ, UR6, PT ;  /* 0x00000006ff007c0c */ /* 0x000fda000bf05270 */
[----:B------:R-:W-:Y:S05]  /*6910*/  @!P0 BRA `(.L_x_28) ;  /* 0x00000018005c8947 */ /* 0x000fea0003800000 */
[----:B------:R-:W-:Y:S02]  /*6920*/  WARPGROUP.DEPBAR.LE gsb0, 0x0 ;  /* 0x00008000000079c5 */ /* 0x000fe40000010000 */
[----:B-----5:R-:W-:Y:S01]  /*6930*/  FADD R227, R169, R227 ;  /* 0x000000e3a9e37221 */ /* 0x020fe20000000000 */
[----:B------:R-:W-:Y:S01]  /*6940*/  FADD R226, R170, R226 ;  /* 0x000000e2aae27221 */ /* 0x000fe20000000000 */
[----:B------:R-:W-:Y:S01]  /*6950*/  FADD R225, R171, R225 ;  /* 0x000000e1abe17221 */ /* 0x000fe20000000000 */
[----:B------:R-:W-:Y:S01]  /*6960*/  FADD R224, R172, R224 ;  /* 0x000000e0ace07221 */ /* 0x000fe20000000000 */
[----:B------:R-:W-:Y:S01]  /*6970*/  FADD R223, R173, R223 ;  /* 0x000000dfaddf7221 */ /* 0x000fe20000000000 */
[----:B------:R0:W-:Y:S01]  /*6980*/  STL [R1+0x180], R227 ;  /* 0x000180e301007387 */ /* 0x0001e20000100800 */
[----:B------:R-:W-:Y:S01]  /*6990*/  FADD R222, R174, R222 ;  /* 0x000000deaede7221 */ /* 0x000fe20000000000 */
        /* <DEDUP_REMOVED lines=8> */
[----:B0-----:R-:W2:Y:S01]  /*6a20*/  LDL.LU R227, [R1+0x74] ;  /* 0x0000740001e37983 */ /* 0x001ea20000300800 */
        /* <DEDUP_REMOVED lines=13> */
[----:B0-----:R-:W3:Y:S01]  /*6b00*/  LDL.LU R226, [R1+0x70] ;  /* 0x0000700001e27983 */ /* 0x001ee20000300800 */
[----:B------:R-:W-:Y:S01]  /*6b10*/  FADD R201, R163, R201 ;  /* 0x000000c9a3c97221 */ /* 0x000fe20000000000 */
[----:B------:R-:W-:Y:S01]  /*6b20*/  FADD R200, R164, R200 ;  /* 0x000000c8a4c87221 */ /* 0x000fe20000000000 */
[----:B------:R-:W-:Y:S01]  /*6b30*/  FADD R199, R165, R199 ;  /* 0x000000c7a5c77221 */ /* 0x000fe20000000000 */
[----:B------:R0:W-:Y:S01]  /*6b40*/  STL [R1+0x188], R225 ;  /* 0x000188e101007387 */ /* 0x0001e20000100800 */
[----:B------:R-:W-:Y:S01]  /*6b50*/  FADD R198, R166, R198 ;  /* 0x000000c6a6c67221 */ /* 0x000fe20000000000 */
[----:B------:R-:W-:Y:S01]  /*6b60*/  FADD R197, R167, R197 ;  /* 0x000000c5a7c57221 */ /* 0x000fe20000000000 */
[----:B------:R-:W-:Y:S01]  /*6b70*/  FADD R228, R168, R228 ;  /* 0x000000e4a8e47221 */ /* 0x000fe20000000000 */
[----:B0-----:R-:W4:Y:S04]  /*6b80*/  LDL.LU R225, [R1+0x6c] ;  /* 0x00006c0001e17983 */ /* 0x001f280000300800 */
[----:B------:R0:W-:Y:S04]  /*6b90*/  STL [R1+0x18c], R224 ;  /* 0x00018ce001007387 */ /* 0x0001e80000100800 */
[----:B0-----:R-:W2:Y:S04]  /*6ba0*/  LDL.LU R224, [R1+0x68] ;  /* 0x0000680001e07983 */ /* 0x001ea80000300800 */
[----:B------:R0:W-:Y:S04]  /*6bb0*/  STL [R1+0x190], R223 ;  /* 0x000190df01007387 */ /* 0x0001e80000100800 */
[----:B0-----:R-:W3:Y:S04]  /*6bc0*/  LDL.LU R223, [R1+0x64] ;  /* 0x0000640001df7983 */ /* 0x001ee80000300800 */
[----:B------:R0:W-:Y:S04]  /*6bd0*/  STL [R1+0x194], R222 ;  /* 0x000194de01007387 */ /* 0x0001e80000100800 */
        /* <DEDUP_REMOVED lines=48> */
[----:B0-----:R-:W2:Y:S04]  /*6ee0*/  LDL.LU R198, [R1] ;  /* 0x0000000001c67983 */ /* 0x001ea80000300800 */
[----:B------:R0:W-:Y:S01]  /*6ef0*/  STL [R1+0x1f8], R197 ;  /* 0x0001f8c501007387 */ /* 0x0001e20000100800 */
[----:B---3--:R-:W-:Y:S01]  /*6f00*/  FADD R220, R98, R220 ;  /* 0x000000dc62dc7221 */ /* 0x008fe20000000000 */
[----:B----4-:R-:W-:Y:S01]  /*6f10*/  FADD R219, R97, R219 ;  /* 0x000000db61db7221 */ /* 0x010fe20000000000 */
[----:B--2---:R-:W-:Y:S01]  /*6f20*/  FADD R221, R99, R221 ;  /* 0x000000dd63dd7221 */ /* 0x004fe20000000000 */
        /* <DEDUP_REMOVED lines=25> */
[----:B------:R-:W-:-:S05]  /*70c0*/  FADD R198, R108, R198 ;  /* 0x000000c66cc67221 */ /* 0x000fca0000000000 */
[----:B------:R2:W-:Y:S04]  /*70d0*/  STL [R1], R198 ;  /* 0x000000c601007387 */ /* 0x0005e80000100800 */
[----:B------:R3:W-:Y:S04]  /*70e0*/  STL [R1+0x4], R199 ;  /* 0x000004c701007387 */ /* 0x0007e80000100800 */
        /* <DEDUP_REMOVED lines=21> */
[----:B------:R1:W-:Y:S01]  /*7240*/  STL [R1+0x5c], R221 ;  /* 0x00005cdd01007387 */ /* 0x0003e20000100800 */
[----:B------:R-:W-:-:S03]  /*7250*/  FADD R227, R73, R227 ;  /* 0x000000e349e37221 */ /* 0x000fc60000000000 */
[----:B------:R1:W-:Y:S04]  /*7260*/  STL [R1+0x60], R222 ;  /* 0x000060de01007387 */ /* 0x0003e80000100800 */
[----:B------:R1:W-:Y:S04]  /*7270*/  STL [R1+0x64], R223 ;  /* 0x000064df01007387 */ /* 0x0003e80000100800 */
[----:B------:R1:W-:Y:S04]  /*7280*/  STL [R1+0x68], R224 ;  /* 0x000068e001007387 */ /* 0x0003e80000100800 */
[----:B0-----:R-:W4:Y:S04]  /*7290*/  LDL.LU R197, [R1+0x78] ;  /* 0x0000780001c57983 */ /* 0x001f280000300800 */
        /* <DEDUP_REMOVED lines=33> */
[----:B------:R-:W-:Y:S01]  /*74b0*/  FADD R197, R74, R197 ;  /* 0x000000c54ac57221 */ /* 0x000fe20000000000 */
        /* <DEDUP_REMOVED lines=92> */
[----:B------:R-:W-:-:S05]  /*7a80*/  FADD R197, R41, R197 ;  /* 0x000000c529c57221 */ /* 0x000fca0000000000 */
[----:B------:R0:W-:Y:S01]  /*7a90*/  STL [R1+0xf4], R197 ;  /* 0x0000f4c501007387 */ /* 0x0001e20000100800 */
[----:B------:R-:W-:-:S03]  /*7aa0*/  FADD R198, R42, R198 ;  /* 0x000000c62ac67221 */ /* 0x000fc60000000000 */
[----:B0-----:R0:W5:Y:S01]  /*7ab0*/  LDL.LU R197, [R1+0x1f8] ;  /* 0x0001f80001c57983 */ /* 0x0011620000300800 */
[----:B--2---:R-:W-:-:S03]  /*7ac0*/  FADD R199, R43, R199 ;  /* 0x000000c72bc77221 */ /* 0x004fc60000000000 */
[----:B------:R1:W-:Y:S01]  /*7ad0*/  STL [R1+0xf8], R198 ;  /* 0x0000f8c601007387 */ /* 0x0003e20000100800 */
[----:B---3--:R-:W-:Y:S01]  /*7ae0*/  FADD R200, R44, R200 ;  /* 0x000000c82cc87221 */ /* 0x008fe20000000000 */
[----:B----4-:R-:W-:Y:S02]  /*7af0*/  FADD R201, R45, R201 ;  /* 0x000000c92dc97221 */ /* 0x010fe40000000000 */
[----:B-1----:R0:W5:Y:S01]  /*7b00*/  LDL.LU R198, [R1+0x1f4] ;  /* 0x0001f40001c67983 */ /* 0x0021620000300800 */
[----:B------:R-:W-:-:S03]  /*7b10*/  FADD R202, R46, R202 ;  /* 0x000000ca2eca7221 */ /* 0x000fc60000000000 */
[----:B------:R1:W-:Y:S01]  /*7b20*/  STL [R1+0xfc], R199 ;  /* 0x0000fcc701007387 */ /* 0x0003e20000100800 */
[----:B------:R-:W-:-:S03]  /*7b30*/  FADD R203, R47, R203 ;  /* 0x000000cb2fcb7221 */ /* 0x000fc60000000000 */
[----:B-1----:R0:W5:Y:S01]  /*7b40*/  LDL.LU R199, [R1+0x1f0] ;  /* 0x0001f00001c77983 */ /* 0x0021620000300800 */
[----:B------:R-:W-:-:S03]  /*7b50*/  FADD R204, R48, R204 ;  /* 0x000000cc30cc7221 */ /* 0x000fc60000000000 */
[----:B------:R1:W-:Y:S01]  /*7b60*/  STL [R1+0x100], R200 ;  /* 0x000100c801007387 */ /* 0x0003e20000100800 */
[----:B------:R-:W-:Y:S01]  /*7b70*/  FADD R205, R49, R205 ;  /* 0x000000cd31cd7221 */ /* 0x000fe20000000000 */
[----:B------:R-:W-:Y:S02]  /*7b80*/  FADD R206, R50, R206 ;  /* 0x000000ce32ce7221 */ /* 0x000fe40000000000 */
[----:B-1----:R0:W5:Y:S04]  /*7b90*/  LDL.LU R200, [R1+0x1ec] ;  /* 0x0001ec0001c87983 */ /* 0x0021680000300800 */
[----:B------:R1:W-:Y:S01]  /*7ba0*/  STL [R1+0x104], R201 ;  /* 0x000104c901007387 */ /* 0x0003e20000100800 */
[----:B------:R-:W-:Y:S01]  /*7bb0*/  FADD R207, R51, R207 ;  /* 0x000000cf33cf7221 */ /* 0x000fe20000000000 */
[----:B------:R-:W-:-:S02]  /*7bc0*/  FADD R208, R52, R208 ;  /* 0x000000d034d07221 */ /* 0x000fc40000000000 */
        /* <DEDUP_REMOVED lines=107> */
[----:B0-----:R-:W-:-:S07]  /*8280*/  FADD R0, R107, R0 ;  /* 0x000000006b007221 */ /* 0x001fce0000000000 */
.L_x_28:
[----:B------:R-:W-:Y:S02]  /*8290*/  WARPGROUP.DEPBAR.LE gsb0, 0x0 ;  /* 0x00008000000079c5 */ /* 0x000fe40000010000 */
[----:B------:R-:W0:Y:S02]  /*82a0*/  LDC R24, c[0x0][0x28c] ;  /* 0x0000a300ff187b82 */ /* 0x000e240000000800 */
[----:B0-----:R-:W-:-:S13]  /*82b0*/  ISETP.GE.AND P0, PT, R24, 0x1, PT ;  /* 0x000000011800780c */ /* 0x001fda0003f06270 */
[----:B------:R-:W-:Y:S05]  /*82c0*/  @!P0 BRA `(.L_x_29) ;  /* 0x0000000000408947 */ /* 0x000fea0003800000 */
[----:B------:R-:W-:-:S06]  /*82d0*/  UISETP.NE.AND UP0, UPT, UR9, 0x3, UPT ;  /* 0x000000030900788c */ /* 0x000fcc000bf05270 */
[----:B------:R-:W-:-:S13]  /*82e0*/  PLOP3.LUT P0, PT, PT, PT, UP0, 0x80, 0x0 ;  /* 0x000000000000781c */ /* 0x000fda0003f0f008 */
[----:B------:R-:W-:Y:S05]  /*82f0*/  @!P0 BRA `(.L_x_30) ;  /* 0x0000000000048947 */ /* 0x000fea0003800000 */
[----:B------:R-:W-:Y:S01]  /*8300*/  BPT.TRAP 0x1 ;  /* 0x000000040000795c */ /* 0x000fe20000300000 */
.L_x_30:
[----:B------:R-:W-:-:S04]  /*8310*/  UISETP.LT.AND UP0, UPT, UR10, 0x1, UPT ;  /* 0x000000010a00788c */ /* 0x000fc8000bf01270 */
[----:B------:R-:W-:Y:S02]  /*8320*/  USEL UR6, UR10, 0x1, UP0 ;  /* 0x000000010a067887 */ /* 0x000fe40008000000 */
[----:B------:R-:W-:Y:S02]  /*8330*/  UISETP.GT.U32.AND UP0, UPT, UR7, 0x1, UPT ;  /* 0x000000010700788c */ /* 0x000fe4000bf04070 */
[----:B------:R-:W-:-:S04]  /*8340*/  UIADD3 UR6, UR5, UR10, -UR6 ;  /* 0x0000000a05067290 */ /* 0x000fc8000fffe806 */
[----:B------:R-:W-:Y:S01]  /*8350*/  USHF.L.U32 UR6, UR6, 0x3, URZ ;  /* 0x0000000306067899 */ /* 0x000fe2000800063f */
[----:B------:R-:W-:-:S03]  /*8360*/  PLOP3.LUT P0, PT, PT, PT, UP0, 0x80, 0x0 ;  /* 0x000000000000781c */ /* 0x000fc60003f0f008 */
[----:B------:R-:W-:-:S04]  /*8370*/  ULOP3.LUT UR6, UR6, 0x18, URZ, 0xc0, !UPT ;  /* 0x0000001806067892 */ /* 0x000fc8000f8ec03f */
[----:B------:R-:W-:-:S04]  /*8380*/  UIADD3 UR6, UR11, 0x20, UR6 ;  /* 0x000000200b067890 */ /* 0x000fc8000fffe006 */
[----:B------:R-:W-:-:S09]  /*8390*/  UPRMT UR6, URZ, 0x654, UR6 ;  /* 0x000006543f067896 */ /* 0x000fd20008000006 */
[----:B------:R-:W-:Y:S01]  /*83a0*/  SYNCS.ARRIVE.TRANS64.RED.A1T0 RZ, [UR6], RZ ;  /* 0x000000ffffff79a7 */ /* 0x000fe20008100406 */
[----:B------:R-:W-:Y:S05]  /*83b0*/  @P0 BRA `(.L_x_29) ;  /* 0x0000000000040947 */ /* 0x000fea0003800000 */
[----:B------:R-:W-:Y:S01]  /*83c0*/  BPT.TRAP 0x1 ;  /* 0x000000040000795c */ /* 0x000fe20000300000 */
.L_x_29:
[----:B------:R0:W-:Y:S01]  /*83d0*/  STL [R1+0x188], R3 ;  /* 0x0001880301007387 */ /* 0x0001e20000100800 */
[----:B------:R-:W1:Y:S01]  /*83e0*/  LDC R28, c[0x0][0x288] ;  /* 0x0000a200ff1c7b82 */ /* 0x000e620000000800 */
[----:B------:R-:W-:Y:S02]  /*83f0*/  ULDC UR6, c[0x0][0x284] ;  /* 0x0000a10000067ab9 */ /* 0x000fe40000000800 */
[----:B0-----:R-:W2:Y:S04]  /*8400*/  LDL.LU R3, [R1+0x178] ;  /* 0x0001780001037983 */ /* 0x001ea80000300800 */
[----:B------:R0:W-:Y:S04]  /*8410*/  STL [R1+0x184], R2 ;  /* 0x0001840201007387 */ /* 0x0001e80000100800 */
[----:B0-----:R-:W3:Y:S04]  /*8420*/  LDL.LU R2, [R1+0x17c] ;  /* 0x00017c0001027983 */ /* 0x001ee80000300800 */
[----:B-----5:R0:W-:Y:S02]  /*8430*/  STL [R1+0x180], R0 ;  /* 0x0001800001007387 */ /* 0x0201e40000100800 */
[----:B0-----:R-:W0:Y:S02]  /*8440*/  S2R R0, SR_TID.X ;  /* 0x0000000000007919 */ /* 0x001e240000002100 */
[----:B0-----:R-:W-:-:S02]  /*8450*/  SHF.R.U32.HI R24, RZ, 0x2, R0 ;  /* 0x00000002ff187819 */ /* 0x001fc40000011600 */
[----:B------:R-:W-:Y:S02]  /*8460*/  SHF.R.U32.HI R27, RZ, 0x7, R0 ;  /* 0x00000007ff1b7819 */ /* 0x000fe40000011600 */
[----:B------:R-:W-:Y:S01]  /*8470*/  LOP3.LUT R25, R24, 0x7, RZ, 0xc0, !PT ;  /* 0x0000000718197812 */ /* 0x000fe200078ec0ff */
[C---:B------:R-:W-:Y:S01]  /*8480*/  IMAD.SHL.U32 R32, R0.reuse, 0x2, RZ ;  /* 0x0000000200207824 */ /* 0x040fe200078e00ff */
[----:B------:R-:W-:Y:S02]  /*8490*/  LOP3.LUT R24, R27, 0x1, RZ, 0xc0, !PT ;  /* 0x000000011b187812 */ /* 0x000fe400078ec0ff */
[C---:B------:R-:W-:Y:S02]  /*84a0*/  LOP3.LUT R26, R0.reuse, 0x60, RZ, 0xc0, !PT ;  /* 0x00000060001a7812 */ /* 0x040fe400078ec0ff */
[----:B------:R-:W-:Y:S01]  /*84b0*/  LOP3.LUT R27, R0, 0x3, RZ, 0xc0, !PT ;  /* 0x00000003001b7812 */ /* 0x000fe200078ec0ff */
[----:B------:R-:W-:Y:S01]  /*84c0*/  IMAD.SHL.U32 R30, R24, 0x40, RZ ;  /* 0x00000040181e7824 */ /* 0x000fe200078e00ff */
[----:B------:R-:W-:-:S04]  /*84d0*/  SHF.R.U32.HI R26, RZ, 0x1, R26 ;  /* 0x00000001ff1a7819 */ /* 0x000fc8000001161a */
[----:B------:R-:W-:Y:S01]  /*84e0*/  IADD3 R29, RZ, -R26, -R25 ;  /* 0x8000001aff1d7210 */ /* 0x000fe20007ffe819 */
[----:B--2---:R-:W-:Y:S02]  /*84f0*/  IMAD R43, R3, 0xa0, RZ ;  /* 0x000000a0032b7824 */ /* 0x004fe400078e02ff */
[----:B------:R0:W5:Y:S02]  /*8500*/  LDL.LU R3, [R1+0x188] ;  /* 0x0001880001037983 */ /* 0x0001640000300800 */
[----:B------:R-:W-:Y:S01]  /*8510*/  IMAD R29, R24, -0x40, R29 ;  /* 0xffffffc0181d7824 */ /* 0x000fe200078e021d */
[----:B------:R-:W-:Y:S01]  /*8520*/  LOP3.LUT R45, R30, 0x40, R25, 0xe2, !PT ;  /* 0x000000401e2d7812 */ /* 0x000fe200078ee219 */
[----:B-1----:R-:W-:Y:S01]  /*8530*/  IMAD R24, R27, -0x2, R28 ;  /* 0xfffffffe1b187824 */ /* 0x002fe200078e021c */
[----:B------:R-:W-:Y:S01]  /*8540*/  ISETP.GE.AND P0, PT, R43, R28, PT ;  /* 0x0000001c2b00720c */ /* 0x000fe20003f06270 */
[C---:B---3--:R-:W-:Y:S02]  /*8550*/  IMAD.SHL.U32 R44, R2.reuse, 0x100, RZ ;  /* 0x00000100022c7824 */ /* 0x048fe400078e00ff */
[----:B------:R-:W-:-:S02]  /*8560*/  IMAD.WIDE R40, R2, 0x100, RZ ;  /* 0x0000010002287825 */ /* 0x000fc400078e02ff */
[----:B------:R0:W5:Y:S04]  /*8570*/  LDL.LU R2, [R1+0x184] ;  /* 0x0001840001027983 */ /* 0x0001680000300800 */
[----:B------:R0:W5:Y:S01]  /*8580*/  LDL.LU R0, [R1+0x180] ;  /* 0x0001800001007983 */ /* 0x0001620000300800 */
[C---:B------:R-:W-:Y:S01]  /*8590*/  ISETP.GE.OR P0, PT, R44.reuse, UR6, P0 ;  /* 0x000000062c007c0c */ /* 0x040fe20008706670 */
[----:B------:R-:W-:Y:S01]  /*85a0*/  IMAD.MOV.U32 R42, RZ, RZ, -0x1 ;  /* 0xffffffffff2a7424 */ /* 0x000fe200078e00ff */
[----:B------:R-:W-:Y:S02]  /*85b0*/  IADD3 R44, -R44, UR6, R29 ;  /* 0x000000062c2c7c10 */ /* 0x000fe4000fffe11d */
[----:B------:R-:W-:Y:S01]  /*85c0*/  LOP3.LUT R32, R43, 0x6, R32, 0xf8, !PT ;  /* 0x000000062b207812 */ /* 0x000fe200078ef820 */
[----:B------:R-:W-:Y:S01]  /*85d0*/  IMAD.IADD R43, R24, 0x1, -R43 ;  /* 0x00000001182b7824 */ /* 0x000fe200078e0a2b */
[----:B------:R-:W-:-:S07]  /*85e0*/  LOP3.LUT R45, R40, R45, R26, 0xfe, !PT ;  /* 0x0000002d282d7212 */ /* 0x000fce00078efe1a */
[----:B0-----:R-:W-:Y:S05]  /*85f0*/  @P0 BRA `(.L_x_31) ;  /* 0x000000b8008c0947 */ /* 0x001fea0003800000 */
[----:B------:R-:W0:Y:S01]  /*8600*/  LDC.64 R28, c[0x0][0x5c8] ;  /* 0x00017200ff1c7b82 */ /* 0x000e220000000a00 */
[----:B------:R-:W-:Y:S01]  /*8610*/  USHF.R.S32.HI UR11, URZ, 0x1f, UR14 ;  /* 0x0000001f3f0b7899 */ /* 0x000fe2000801140e */
[--C-:B------:R-:W-:Y:S01]  /*8620*/  SHF.R.S32.HI R33, RZ, 0x1f, R32.reuse ;  /* 0x0000001fff217819 */ /* 0x100fe20000011420 */
[----:B------:R-:W-:Y:S01]  /*8630*/  ULDC.64 UR16, c[0x0][0x5d0] ;  /* 0x0001740000107ab9 */ /* 0x000fe20000000a00 */
[----:B------:R-:W-:Y:S01]  /*8640*/  BSSY B0, `(.L_x_31) ;  /* 0x0000b9e000007945 */ /* 0x000fe20003800000 */
[----:B------:R-:W-:Y:S02]  /*8650*/  UIMAD UR6, UR11, UR16, URZ ;  /* 0x000000100b0672a4 */ /* 0x000fe4000f8e023f */
[----:B------:R-:W-:Y:S02]  /*8660*/  IMAD.U32 R27, RZ, RZ, UR16 ;  /* 0x00000010ff1b7e24 */ /* 0x000fe4000f8e00ff */
[----:B------:R-:W-:Y:S02]  /*8670*/  UIMAD UR6, UR14, UR17, UR6 ;  /* 0x000000110e0672a4 */ /* 0x000fe4000f8e0206 */
[----:B------:R-:W-:Y:S01]  /*8680*/  IMAD.WIDE.U32 R26, R27, UR14, R32 ;  /* 0x0000000e1b1a7c25 */ /* 0x000fe2000f8e0020 */
[----:B------:R-:W-:-:S03]  /*8690*/  ULDC.64 UR16, c[0x0][0x5c0] ;  /* 0x0001700000107ab9 */ /* 0x000fc60000000a00 */
[----:B------:R-:W-:Y:S02]  /*86a0*/  VIADD R27, R27, UR6 ;  /* 0x000000061b1b7c36 */ /* 0x000fe40008000000 */
[-C--:B0-----:R-:W-:Y:S01]  /*86b0*/  IMAD R24, R41, R28.reuse, RZ ;  /* 0x0000001c29187224 */ /* 0x081fe200078e02ff */
[----:B------:R-:W-:Y:S01]  /*86c0*/  SHF.L.U64.HI R34, R28, 0x3, R29 ;  /* 0x000000031c227819 */ /* 0x000fe2000001021d */
[----:B------:R-:W-:-:S04]  /*86d0*/  IMAD.WIDE.U32 R26, R45, R28, R26 ;  /* 0x0000001c2d1a7225 */ /* 0x000fc800078e001a */
[----:B------:R-:W-:Y:S01]  /*86e0*/  IMAD R25, R45, R29, R24 ;  /* 0x0000001d2d197224 */ /* 0x000fe200078e0218 */
[----:B------:R-:W-:Y:S01]  /*86f0*/  IADD3 R24, P2, R26, UR16, RZ ;  /* 0x000000101a187c10 */ /* 0x000fe2000ff5e0ff */
[C---:B------:R-:W-:Y:S01]  /*8700*/  IMAD.SHL.U32 R35, R28.reuse, 0x8, RZ ;  /* 0x000000081c237824 */ /* 0x040fe200078e00ff */
[----:B------:R-:W-:Y:S01]  /*8710*/  LEA R30, P3, R28, R26, 0x7 ;  /* 0x0000001a1c1e7211 */ /* 0x000fe200078638ff */
[----:B------:R-:W-:-:S03]  /*8720*/  IMAD.IADD R27, R27, 0x1, R25 ;  /* 0x000000011b1b7824 */ /* 0x000fc600078e0219 */
[----:B------:R-:W-:Y:S02]  /*8730*/  IADD3 R26, P1, P0, R26, UR16, R35 ;  /* 0x000000101a1a7c10 */ /* 0x000fe4000f83e023 */
[----:B------:R-:W-:Y:S02]  /*8740*/  IADD3.X R25, R27, UR17, RZ, P2, !PT ;  /* 0x000000111b197c10 */ /* 0x000fe400097fe4ff */
[----:B------:R-:W-:Y:S02]  /*8750*/  FSETP.NEU.AND P2, PT, RZ, UR8, PT ;  /* 0x00000008ff007c0b */ /* 0x000fe4000bf4d000 */
[----:B------:R-:W-:Y:S02]  /*8760*/  LEA.HI.X R31, R28, R27, R29, 0x7, P3 ;  /* 0x0000001b1c1f7211 */ /* 0x000fe400018f3c1d */
[C---:B------:R-:W-:Y:S02]  /*8770*/  IADD3 R28, P3, R30.reuse, UR16, RZ ;  /* 0x000000101e1c7c10 */ /* 0x040fe4000ff7e0ff */
[----:B------:R-:W-:-:S02]  /*8780*/  IADD3 R30, P5, P6, R30, UR16, R35 ;  /* 0x000000101e1e7c10 */ /* 0x000fc4000febe023 */
[----:B------:R-:W-:Y:S02]  /*8790*/  IADD3.X R29, R31, UR17, RZ, P3, !PT ;  /* 0x000000111f1d7c10 */ /* 0x000fe40009ffe4ff */
[--C-:B------:R-:W-:Y:S02]  /*87a0*/  IADD3.X R27, R27, UR17, R34.reuse, P1, P0 ;  /* 0x000000111b1b7c10 */ /* 0x100fe40008fe0422 */
[----:B------:R-:W-:Y:S01]  /*87b0*/  IADD3.X R31, R31, UR17, R34, P5, P6 ;  /* 0x000000111f1f7c10 */ /* 0x000fe2000afec422 */
[----:B------:R-:W-:Y:S06]  /*87c0*/  @!P2 BRA `(.L_x_32) ;  /* 0x000000880094a947 */ /* 0x000fec0003800000 */
[----:B------:R-:W-:Y:S01]  /*87d0*/  ULDC.64 UR16, c[0x0][0x5b8] ;  /* 0x00016e0000107ab9 */ /* 0x000fe20000000a00 */
[----:B------:R-:W-:Y:S01]  /*87e0*/  ISETP.GE.AND P3, PT, R44, 0x1, PT ;  /* 0x000000012c00780c */ /* 0x000fe20003f66270 */
[----:B------:R-:W-:Y:S02]  /*87f0*/  UIMAD UR6, UR11, UR16, URZ ;  /* 0x000000100b0672a4 */ /* 0x000fe4000f8e023f */
[----:B------:R-:W-:Y:S01]  /*8800*/  IMAD.U32 R35, RZ, RZ, UR16 ;  /* 0x00000010ff237e24 */ /* 0x000fe2000f8e00ff */
[----:B------:R-:W-:Y:S01]  /*8810*/  BSSY B1, `(.L_x_33) ;  /* 0x0000010000017945 */ /* 0x000fe20003800000 */
[----:B------:R-:W-:Y:S01]  /*8820*/  ISETP.LT.OR P1, PT, R43, 0x1, !P3 ;  /* 0x000000012b00780c */ /* 0x000fe20005f21670 */
[----:B------:R-:W-:Y:S02]  /*8830*/  UIMAD UR6, UR14, UR17, UR6 ;  /* 0x000000110e0672a4 */ /* 0x000fe4000f8e0206 */
[----:B------:R-:W-:Y:S01]  /*8840*/  IMAD.WIDE.U32 R32, R35, UR14, R32 ;  /* 0x0000000e23207c25 */ /* 0x000fe2000f8e0020 */
[----:B------:R-:W-:Y:S01]  /*8850*/  ULDC.64 UR14, c[0x0][0x5b0] ;  /* 0x00016c00000e7ab9 */ /* 0x000fe20000000a00 */
[----:B------:R-:W-:-:S02]  /*8860*/  ULDC.64 UR16, c[0x0][0x5a8] ;  /* 0x00016a0000107ab9 */ /* 0x000fc40000000a00 */
[----:B------:R-:W-:Y:S02]  /*8870*/  IMAD.MOV.U32 R38, RZ, RZ, R32 ;  /* 0x000000ffff267224 */ /* 0x000fe400078e0020 */
[----:B------:R-:W-:Y:S02]  /*8880*/  VIADD R39, R33, UR6 ;  /* 0x0000000621277c36 */ /* 0x000fe40008000000 */
[----:B------:R-:W-:Y:S02]  /*8890*/  IMAD R34, R41, UR14, RZ ;  /* 0x0000000e29227c24 */ /* 0x000fe4000f8e02ff */
[----:B------:R-:W-:-:S04]  /*88a0*/  IMAD.WIDE.U32 R32, R45, UR14, R38 ;  /* 0x0000000e2d207c25 */ /* 0x000fc8000f8e0026 */
[--C-:B------:R-:W-:Y:S01]  /*88b0*/  IMAD R35, R45, UR15, R34.reuse ;  /* 0x0000000f2d237c24 */ /* 0x100fe2000f8e0222 */
[----:B------:R-:W-:Y:S02]  /*88c0*/  IADD3 R32, P0, R32, UR16, RZ ;  /* 0x0000001020207c10 */ /* 0x000fe4000ff1e0ff */
[----:B------:R-:W-:Y:S02]  /*88d0*/  PRMT R34, RZ, 0x7610, R34 ;  /* 0x00007610ff227816 */ /* 0x000fe40000000022 */
[----:B------:R-:W-:Y:S01]  /*88e0*/  IADD3.X R33, R33, UR17, R35, P0, !PT ;  /* 0x0000001121217c10 */ /* 0x000fe200087fe423 */
[----:B------:R-:W-:Y:S08]  /*88f0*/  @P1 BRA `(.L_x_34) ;  /* 0x0000000000041947 */ /* 0x000ff00003800000 */
[----:B------:R0:W5:Y:S02]  /*8900*/  LDG.E.U8 R34, desc[UR40][R32.64] ;  /* 0x0000002820227981 */ /* 0x000164000c1e1100 */
.L_x_34:
[----:B------:R-:W-:Y:S05]  /*8910*/  BSYNC B1 ;  /* 0x0000000000017941 */ /* 0x000fea0003800000 */
.L_x_33:
[----:B-----5:R-:W-:Y:S01]  /*8920*/  LOP3.LUT R34, R34, 0xff, RZ, 0xc0, !PT ;  /* 0x000000ff22227812 */ /* 0x020fe200078ec0ff */
[----:B------:R-:W-:Y:S01]  /*8930*/  BSSY B1, `(.L_x_35) ;  /* 0x000000b000017945 */ /* 0x000fe20003800000 */
[----:B------:R-:W-:Y:S02]  /*8940*/  ISETP.LT.OR P0, PT, R43, 0x2, !P3 ;  /* 0x000000022b00780c */ /* 0x000fe40005f01670 */
[----:B------:R-:W-:-:S05]  /*8950*/  F2FP.F16.E4M3.UNPACK_B R34, R34 ;  /* 0x00000022ff22723e */ /* 0x000fca00020006ff */
[----:B------:R-:W-:-:S05]  /*8960*/  HADD2.F32 R34, -RZ, R34.H0_H0 ;  /* 0x20000022ff227230 */ /* 0x000fca0000004100 */
[----:B------:R-:W-:Y:S01]  /*8970*/  FMUL R35, R34, UR8 ;  /* 0x0000000822237c20 */ /* 0x000fe20008400000 */
[----:B------:R-:W-:-:S03]  /*8980*/  PRMT R34, RZ, 0x7610, R34 ;  /* 0x00007610ff227816 */ /* 0x000fc60000000022 */
[----:B------:R-:W-:-:S05]  /*8990*/  FFMA R35, R228, UR13, R35 ;  /* 0x0000000de4237c23 */ /* 0x000fca0008000023 */
[----:B------:R-:W-:-:S05]  /*89a0*/  F2FP.SATFINITE.E4M3.F32.PACK_AB_MERGE_C R35, RZ, R35, RZ ;  /* 0x00000023ff23723e */ /* 0x000fca00048070ff */
[----:B------:R1:W-:Y:S01]  /*89b0*/  @!P1 STG.E.U8 desc[UR40][R24.64], R35 ;  /* 0x0000002318009986 */ /* 0x0003e2000c101128 */
[----:B------:R-:W-:Y:S05]  /*89c0*/  @P0 BRA `(.L_x_36) ;  /* 0x0000000000040947 */ /* 0x000fea0003800000 */
[----:B------:R2:W5:Y:S02]  /*89d0*/  LDG.E.U8 R34, desc[UR40][R32.64+0x1] ;  /* 0x0000012820227981 */ /* 0x000564000c1e1100 */
.L_x_36:
[----:B------:R-:W-:Y:S05]  /*89e0*/  BSYNC B1 ;  /* 0x0000000000017941 */ /* 0x000fea0003800000 */
.L_x_35:
[----:B-----5:R-:W-:Y:S01]  /*89f0*/  LOP3.LUT R34, R34, 0xff, RZ, 0xc0, !PT ;  /* 0x000000ff22227812 */ /* 0x020fe200078ec0ff */
[----:B------:R-:W-:Y:S01]  /*8a00*/  BSSY B1, `(.L_x_37) ;  /* 0x0000013000017945 */ /* 0x000fe20003800000 */
[----:B------:R-:W-:Y:S02]  /*8a10*/  IADD3 R37, P1, R45, 0x8, RZ ;  /* 0x000000082d257810 */ /* 0x000fe40007f3e0ff */
[----:B------:R-:W-:Y:S02]  /*8a20*/  F2FP.F16.E4M3.UNPACK_B R34, R34 ;  /* 0x00000022ff22723e */ /* 0x000fe400020006ff */
[----:B------:R-:W-:Y:S01]  /*8a30*/  ISETP.GE.AND P2, PT, R44, 0x9, PT ;  /* 0x000000092c00780c */ /* 0x000fe20003f46270 */
[----:B-1----:R-:W-:Y:S02]  /*8a40*/  IMAD.X R35, RZ, RZ, R41, P1 ;  /* 0x000000ffff237224 */ /* 0x002fe400008e0629 */
[----:B------:R-:W-:Y:S01]  /*8a50*/  HADD2.F32 R34, -RZ, R34.H0_H0 ;  /* 0x20000022ff227230 */ /* 0x000fe20000004100 */
[----:B------:R-:W-:Y:S01]  /*8a60*/  ISETP.LT.OR P5, PT, R43, 0x1, !P2 ;  /* 0x000000012b00780c */ /* 0x000fe200057a1670 */
[----:B------:R-:W-:-:S03]  /*8a70*/  IMAD R46, R35, UR14, RZ ;  /* 0x0000000e232e7c24 */ /* 0x000fc6000f8e02ff */
[----:B------:R-:W-:Y:S01]  /*8a80*/  FMUL R36, R34, UR8 ;  /* 0x0000000822247c20 */ /* 0x000fe20008400000 */
[----:B------:R-:W-:-:S04]  /*8a90*/  IMAD.WIDE.U32 R34, R37, UR14, R38 ;  /* 0x0000000e25227c25 */ /* 0x000fc8000f8e0026 */
[----:B------:R-:W-:Y:S01]  /*8aa0*/  FFMA R36, R227, UR13, R36 ;  /* 0x0000000de3247c23 */ /* 0x000fe20008000024 */
[----:B------:R-:W-:Y:S01]  /*8ab0*/  IMAD R37, R37, UR15, R46 ;  /* 0x0000000f25257c24 */ /* 0x000fe2000f8e022e */
[----:B------:R-:W-:-:S03]  /*8ac0*/  IADD3 R34, P1, R34, UR16, RZ ;  /* 0x0000001022227c10 */ /* 0x000fc6000ff3e0ff */
[----:B------:R-:W-:Y:S02]  /*8ad0*/  F2FP.SATFINITE.E4M3.F32.PACK_AB_MERGE_C R47, RZ, R36, RZ ;  /* 0x00000024ff2f723e */ /* 0x000fe400048070ff */
[----:B------:R-:W-:Y:S02]  /*8ae0*/  IADD3.X R35, R35, UR17, R37, P1, !PT ;  /* 0x0000001123237c10 */ /* 0x000fe40008ffe425 */
[----:B------:R-:W-:Y:S01]  /*8af0*/  PRMT R36, RZ, 0x7610, R36 ;  /* 0x00007610ff247816 */ /* 0x000fe20000000024 */
[----:B------:R1:W-:Y:S01]  /*8b00*/  @!P0 STG.E.U8 desc[UR40][R24.64+0x1], R47 ;  /* 0x0000012f18008986 */ /* 0x0003e2000c101128 */
[----:B------:R-:W-:Y:S05]  /*8b10*/  @P5 BRA `(.L_x_38) ;  /* 0x0000000000045947 */ /* 0x000fea0003800000 */
[----:B------:R3:W5:Y:S02]  /*8b20*/  LDG.E.U8 R36, desc[UR40][R34.64] ;  /* 0x0000002822247981 */ /* 0x000764000c1e1100 */
.L_x_38:
[----:B------:R-:W-:Y:S05]  /*8b30*/  BSYNC B1 ;  /* 0x0000000000017941 */ /* 0x000fea0003800000 */
.L_x_37:
        /* <DEDUP_REMOVED lines=12> */
.L_x_40:
[----:B------:R-:W-:Y:S05]  /*8c00*/  BSYNC B1 ;  /* 0x0000000000017941 */ /* 0x000fea0003800000 */
.L_x_39:
[----:B-----5:R-:W-:Y:S01]  /*8c10*/  LOP3.LUT R36, R36, 0xff, RZ, 0xc0, !PT ;  /* 0x000000ff24247812 */ /* 0x020fe200078ec0ff */
[----:B------:R-:W-:Y:S01]  /*8c20*/  BSSY B1, `(.L_x_41) ;  /* 0x000000b000017945 */ /* 0x000fe20003800000 */
[----:B------:R-:W-:Y:S02]  /*8c30*/  ISETP.LT.OR P1, PT, R43, 0x9, !P3 ;  /* 0x000000092b00780c */ /* 0x000fe40005f21670 */
[----:B------:R-:W-:-:S05]  /*8c40*/  F2FP.F16.E4M3.UNPACK_B R36, R36 ;  /* 0x00000024ff24723e */ /* 0x000fca00020006ff */
[----:B------:R-:W-:-:S05]  /*8c50*/  HADD2.F32 R36, -RZ, R36.H0_H0 ;  /* 0x20000024ff247230 */ /* 0x000fca0000004100 */
[----:B------:R-:W-:-:S04]  /*8c60*/  FMUL R36, R36, UR8 ;  /* 0x0000000824247c20 */ /* 0x000fc80008400000 */
[----:B------:R-:W-:-:S05]  /*8c70*/  FFMA R36, R225, UR13, R36 ;  /* 0x0000000de1247c23 */ /* 0x000fca0008000024 */
[----:B0-----:R-:W-:Y:S02]  /*8c80*/  F2FP.SATFINITE.E4M3.F32.PACK_AB_MERGE_C R37, RZ, R36, RZ ;  /* 0x00000024ff25723e */ /* 0x001fe400048070ff */
[----:B------:R-:W-:-:S03]  /*8c90*/  PRMT R36, RZ, 0x7610, R36 ;  /* 0x00007610ff247816 */ /* 0x000fc60000000024 */
[----:B------:R0:W-:Y:S01]  /*8ca0*/  @!P0 STG.E.U8 desc[UR40][R26.64+0x1], R37 ;  /* 0x000001251a008986 */ /* 0x0001e2000c101128 */
[----:B------:R-:W-:Y:S05]  /*8cb0*/  @P1 BRA `(.L_x_42) ;  /* 0x0000000000041947 */ /* 0x000fea0003800000 */
[----:B------:R0:W5:Y:S02]  /*8cc0*/  LDG.E.U8 R36, desc[UR40][R32.64+0x8] ;  /* 0x0000082820247981 */ /* 0x000164000c1e1100 */
.L_x_42:
[----:B------:R-:W-:Y:S05]  /*8cd0*/  BSYNC B1 ;  /* 0x0000000000017941 */ /* 0x000fea0003800000 */
.L_x_41:
[----:B-----5:R-:W-:Y:S01]  /*8ce0*/  LOP3.LUT R36, R36, 0xff, RZ, 0xc0, !PT ;  /* 0x000000ff24247812 */ /* 0x020fe200078ec0ff */
[----:B------:R-:W-:Y:S01]  /*8cf0*/  BSSY B1, `(.L_x_43) ;  /* 0x000000b000017945 */ /* 0x000fe20003800000 */
[----:B------:R-:W-:Y:S02]  /*8d00*/  ISETP.LT.OR P0, PT, R43, 0xa, !P3 ;  /* 0x0000000a2b00780c */ /* 0x000fe40005f01670 */
[----:B------:R-:W-:-:S05]  /*8d10*/  F2FP.F16.E4M3.UNPACK_B R36, R36 ;  /* 0x00000024ff24723e */ /* 0x000fca00020006ff */
[----:B------:R-:W-:-:S05]  /*8d20*/  HADD2.F32 R36, -RZ, R36.H0_H0 ;  /* 0x20000024ff247230 */ /* 0x000fca0000004100 */
[----:B0-----:R-:W-:Y:S01]  /*8d30*/  FMUL R37, R36, UR8 ;  /* 0x0000000824257c20 */ /* 0x001fe20008400000 */
[----:B------:R-:W-:-:S03]  /*8d40*/  PRMT R36, RZ, 0x7610, R36 ;  /* 0x00007610ff247816 */ /* 0x000fc60000000024 */
[----:B------:R-:W-:-:S05]  /*8d50*/  FFMA R37, R224, UR13, R37 ;  /* 0x0000000de0257c23 */ /* 0x000fca0008000025 */
[----:B------:R-:W-:-:S05]  /*8d60*/  F2FP.SATFINITE.E4M3.F32.PACK_AB_MERGE_C R37, RZ, R37, RZ ;  /* 0x00000025ff25723e */ /* 0x000fca00048070ff */
[----:B------:R0:W-:Y:S01]  /*8d70*/  @!P1 STG.E.U8 desc[UR40][R24.64+0x8], R37 ;  /* 0x0000082518009986 */ /* 0x0001e2000c101128 */
[----:B------:R-:W-:Y:S05]  /*8d80*/  @P0 BRA `(.L_x_44) ;  /* 0x0000000000040947 */ /* 0x000fea0003800000 */
[----:B------:R0:W5:Y:S02]  /*8d90*/  LDG.E.U8 R36, desc[UR40][R32.64+0x9] ;  /* 0x0000092820247981 */ /* 0x000164000c1e1100 */
.L_x_44:
[----:B------:R-:W-:Y:S05]  /*8da0*/  BSYNC B1 ;  /* 0x0000000000017941 */ /* 0x000fea0003800000 */
.L_x_43:
        /* <DEDUP_REMOVED lines=12> */
.L_x_46:
[----:B------:R-:W-:Y:S05]  /*8e70*/  BSYNC B1 ;  /* 0x0000000000017941 */ /* 0x000fea0003800000 */
.L_x_45:
        /* <DEDUP_REMOVED lines=12> */
.L_x_48:
[----:B------:R-:W-:Y:S05]  /*8f40*/  BSYNC B1 ;  /* 0x0000000000017941 */ /* 0x000fea0003800000 */
.L_x_47:
        /* <DEDUP_REMOVED lines=12> */
.L_x_50:
[----:B------:R-:W-:Y:S05]  /*9010*/  BSYNC B1 ;  /* 0x0000000000017941 */ /* 0x000fea0003800000 */
.L_x_49:
        /* <DEDUP_REMOVED lines=12> */
.L_x_52:
[----:B------:R-:W-:Y:S05]  /*90e0*/  BSYNC B1 ;  /* 0x0000000000017941 */ /* 0x000fea0003800000 */
.L_x_51:
        /* <DEDUP_REMOVED lines=12> */
.L_x_54:
[----:B------:R-:W-:Y:S05]  /*91b0*/  BSYNC B1 ;  /* 0x0000000000017941 */ /* 0x000fea0003800000 */
.L_x_53:
        /* <DEDUP_REMOVED lines=12> */
.L_x_56:
[----:B------:R-:W-:Y:S05]  /*9280*/  BSYNC B1 ;  /* 0x0000000000017941 */ /* 0x000fea0003800000 */
.L_x_55:
        /* <DEDUP_REMOVED lines=12> */
.L_x_58:
[----:B------:R-:W-:Y:S05]  /*9350*/  BSYNC B1 ;  /* 0x0000000000017941 */ /* 0x000fea0003800000 */
.L_x_57:
        /* <DEDUP_REMOVED lines=12> */
.L_x_60:
[----:B------:R-:W-:Y:S05]  /*9420*/  BSYNC B1 ;  /* 0x0000000000017941 */ /* 0x000fea0003800000 */
.L_x_59:
        /* <DEDUP_REMOVED lines=12> */
.L_x_62:
[----:B------:R-:W-:Y:S05]  /*94f0*/  BSYNC B1 ;  /* 0x0000000000017941 */ /* 0x000fea0003800000 */
.L_x_61:
        /* <DEDUP_REMOVED lines=12> */
.L_x_64:
[----:B------:R-:W-:Y:S05]  /*95c0*/  BSYNC B1 ;  /* 0x0000000000017941 */ /* 0x000fea0003800000 */
.L_x_63:
[----:B-----5:R-:W-:Y:S01]  /*95d0*/  LOP3.LUT R36, R36, 0xff, RZ, 0xc0, !PT ;  /* 0x000000ff24247812 */ /* 0x020fe200078ec0ff */
[----:B------:R-:W-:Y:S01]  /*95e0*/  BSSY B1, `(.L_x_65) ;  /* 0x0000013000017945 */ /* 0x000fe20003800000 */
[----:B-1----:R-:W-:Y:S02]  /*95f0*/  IADD3 R47, P0, R45, 0x80, RZ ;  /* 0x000000802d2f7810 */ /* 0x002fe40007f1e0ff */
[----:B------:R-:W-:Y:S02]  /*9600*/  F2FP.F16.E4M3.UNPACK_B R36, R36 ;  /* 0x00000024ff24723e */ /* 0x000fe400020006ff */
[----:B------:R-:W-:Y:S01]  /*9610*/  ISETP.GE.AND P1, PT, R44, 0x81, PT ;  /* 0x000000812c00780c */ /* 0x000fe20003f26270 */
[----:B0-----:R-:W-:Y:S02]  /*9620*/  IMAD.X R37, RZ, RZ, R41, P0 ;  /* 0x000000ffff257224 */ /* 0x001fe400000e0629 */
        /* <DEDUP_REMOVED lines=14> */
.L_x_66:
[----:B------:R-:W-:Y:S05]  /*9710*/  BSYNC B1 ;  /* 0x0000000000017941 */ /* 0x000fea0003800000 */
.L_x_65:
        /* <DEDUP_REMOVED lines=12> */
.L_x_68:
[----:B------:R-:W-:Y:S05]  /*97e0*/  BSYNC B1 ;  /* 0x0000000000017941 */ /* 0x000fea0003800000 */
.L_x_67:
[----:B-----5:R-:W-:Y:S01]  /*97f0*/  LOP3.LUT R46, R46, 0xff, RZ, 0xc0, !PT ;  /* 0x000000ff2e2e7812 */ /* 0x020fe200078ec0ff */
[----:B------:R-:W-:Y:S01]  /*9800*/  BSSY B1, `(.L_x_69) ;  /* 0x0000013000017945 */ /* 0x000fe20003800000 */
[----:B------:R-:W-:Y:S02]  /*9810*/  IADD3 R45, P0, R45, 0x88, RZ ;  /* 0x000000882d2d7810 */ /* 0x000fe40007f1e0ff */
[----:B------:R-:W-:-:S03]  /*9820*/  F2FP.F16.E4M3.UNPACK_B R46, R46 ;  /* 0x0000002eff2e723e */ /* 0x000fc600020006ff */
[----:B------:R-:W-:Y:S01]  /*9830*/  IMAD.X R40, RZ, RZ, R41, P0 ;  /* 0x000000ffff287224 */ /* 0x000fe200000e0629 */
[----:B------:R-:W-:Y:S01]  /*9840*/  ISETP.GE.AND P0, PT, R44, 0x89, PT ;  /* 0x000000892c00780c */ /* 0x000fe20003f06270 */
[----:B------:R-:W-:Y:S02]  /*9850*/  HADD2.F32 R46, -RZ, R46.H0_H0 ;  /* 0x2000002eff2e7230 */ /* 0x000fe40000004100 */
[----:B------:R-:W-:Y:S02]  /*9860*/  IMAD R40, R40, UR14, RZ ;  /* 0x0000000e28287c24 */ /* 0x000fe4000f8e02ff */
[----:B------:R-:W-:-:S04]  /*9870*/  IMAD.WIDE.U32 R38, R45, UR14, R38 ;  /* 0x0000000e2d267c25 */ /* 0x000fc8000f8e0026 */
[----:B------:R-:W-:Y:S01]  /*9880*/  FMUL R46, R46, UR8 ;  /* 0x000000082e2e7c20 */ /* 0x000fe20008400000 */
[----:B------:R-:W-:-:S03]  /*9890*/  IMAD R45, R45, UR15, R40 ;  /* 0x0000000f2d2d7c24 */ /* 0x000fc6000f8e0228 */
[----:B------:R-:W-:Y:S01]  /*98a0*/  FFMA R46, R211, UR13, R46 ;  /* 0x0000000dd32e7c23 */ /* 0x000fe2000800002e */
[----:B------:R-:W-:Y:S02]  /*98b0*/  IADD3 R38, P6, R38, UR16, RZ ;  /* 0x0000001026267c10 */ /* 0x000fe4000ffde0ff */
[----:B------:R-:W-:Y:S02]  /*98c0*/  PRMT R40, RZ, 0x7610, R40 ;  /* 0x00007610ff287816 */ /* 0x000fe40000000028 */
[----:B------:R-:W-:Y:S02]  /*98d0*/  F2FP.SATFINITE.E4M3.F32.PACK_AB_MERGE_C R41, RZ, R46, RZ ;  /* 0x0000002eff29723e */ /* 0x000fe400048070ff */
[----:B------:R-:W-:-:S03]  /*98e0*/  IADD3.X R39, R39, UR17, R45, P6, !PT ;  /* 0x0000001127277c10 */ /* 0x000fc6000b7fe42d */
[----:B------:R0:W-:Y:S01]  /*98f0*/  @!P5 STG.E.U8 desc[UR40][R28.64+0x1], R41 ;  /* 0x000001291c00d986 */ /* 0x0001e2000c101128 */
[----:B------:R-:W-:-:S13]  /*9900*/  ISETP.LT.OR P5, PT, R43, 0x1, !P0 ;  /* 0x000000012b00780c */ /* 0x000fda00047a1670 */
[----:B0-----:R-:W-:Y:S05]  /*9910*/  @P5 BRA `(.L_x_70) ;  /* 0x0000000000045947 */ /* 0x001fea0003800000 */
[----:B------:R0:W5:Y:S02]  /*9920*/  LDG.E.U8 R40, desc[UR40][R38.64] ;  /* 0x0000002826287981 */ /* 0x000164000c1e1100 */
.L_x_70:
[----:B------:R-:W-:Y:S05]  /*9930*/  BSYNC B1 ;  /* 0x0000000000017941 */ /* 0x000fea0003800000 */
.L_x_69:
        /* <DEDUP_REMOVED lines=12> */
.L_x_72:
[----:B------:R-:W-:Y:S05]  /*9a00*/  BSYNC B1 ;  /* 0x0000000000017941 */ /* 0x000fea0003800000 */
.L_x_71:
        /* <DEDUP_REMOVED lines=12> */
.L_x_74:
[----:B------:R-:W-:Y:S05]  /*9ad0*/  BSYNC B1 ;  /* 0x0000000000017941 */ /* 0x000fea0003800000 */
.L_x_73:
        /* <DEDUP_REMOVED lines=12> */
.L_x_76:
[----:B------:R-:W-:Y:S05]  /*9ba0*/  BSYNC B1 ;  /* 0x0000000000017941 */ /* 0x000fea0003800000 */
.L_x_75:
        /* <DEDUP_REMOVED lines=12> */
.L_x_78:
[----:B------:R-:W-:Y:S05]  /*9c70*/  BSYNC B1 ;  /* 0x0000000000017941 */ /* 0x000fea0003800000 */
.L_x_77:
        /* <DEDUP_REMOVED lines=12> */
.L_x_80:
[----:B------:R-:W-:Y:S05]  /*9d40*/  BSYNC B1 ;  /* 0x0000000000017941 */ /* 0x000fea0003800000 */
.L_x_79:
        /* <DEDUP_REMOVED lines=12> */
.L_x_82:
[----:B------:R-:W-:Y:S05]  /*9e10*/  BSYNC B1 ;  /* 0x0000000000017941 */ /* 0x000fea0003800000 */
.L_x_81:
        /* <DEDUP_REMOVED lines=12> */
.L_x_84:
[----:B------:R-:W-:Y:S05]  /*9ee0*/  BSYNC B1 ;  /* 0x0000000000017941 */ /* 0x000fea0003800000 */
.L_x_83:
        /* <DEDUP_REMOVED lines=12> */
.L_x_86:
[----:B------:R-:W-:Y:S05]  /*9fb0*/  BSYNC B1 ;  /* 0x0000000000017941 */ /* 0x000fea0003800000 */
.L_x_85:
        /* <DEDUP_REMOVED lines=12> */
.L_x_88:
[----:B------:R-:W-:Y:S05]  /*a080*/  BSYNC B1 ;  /* 0x0000000000017941 */ /* 0x000fea0003800000 */
.L_x_87:
        /* <DEDUP_REMOVED lines=12> */
.L_x_90:
[----:B------:R-:W-:Y:S05]  /*a150*/  BSYNC B1 ;  /* 0x0000000000017941 */ /* 0x000fea0003800000 */
.L_x_89:
        /* <DEDUP_REMOVED lines=12> */
.L_x_92:
[----:B------:R-:W-:Y:S05]  /*a220*/  BSYNC B1 ;  /* 0x0000000000017941 */ /* 0x000fea0003800000 */
.L_x_91:
        /* <DEDUP_REMOVED lines=12> */
.L_x_94:
[----:B------:R-:W-:Y:S05]  /*a2f0*/  BSYNC B1 ;  /* 0x0000000000017941 */ /* 0x000fea0003800000 */
.L_x_93:
        /* <DEDUP_REMOVED lines=12> */
.L_x_96:
[----:B------:R-:W-:Y:S05]  /*a3c0*/  BSYNC B1 ;  /* 0x0000000000017941 */ /* 0x000fea0003800000 */
.L_x_95:
        /* <DEDUP_REMOVED lines=12> */
.L_x_98:
[----:B------:R-:W-:Y:S05]  /*a490*/  BSYNC B1 ;  /* 0x0000000000017941 */ /* 0x000fea0003800000 */
.L_x_97:
        /* <DEDUP_REMOVED lines=12> */
.L_x_100:
[----:B------:R-:W-:Y:S05]  /*a560*/  BSYNC B1 ;  /* 0x0000000000017941 */ /* 0x000fea0003800000 */
.L_x_99:
        /* <DEDUP_REMOVED lines=12> */
.L_x_102:
[----:B------:R-:W-:Y:S05]  /*a630*/  BSYNC B1 ;  /* 0x0000000000017941 */ /* 0x000fea0003800000 */
.L_x_101:
        /* <DEDUP_REMOVED lines=12> */
.L_x_104:
[----:B------:R-:W-:Y:S05]  /*a700*/  BSYNC B1 ;  /* 0x0000000000017941 */ /* 0x000fea0003800000 */
.L_x_103:
        /* <DEDUP_REMOVED lines=12> */
.L_x_106:
[----:B------:R-:W-:Y:S05]  /*a7d0*/  BSYNC B1 ;  /* 0x0000000000017941 */ /* 0x000fea0003800000 */
.L_x_105:
        /* <DEDUP_REMOVED lines=12> */
.L_x_108:
[----:B------:R-:W-:Y:S05]  /*a8a0*/  BSYNC B1 ;  /* 0x0000000000017941 */ /* 0x000fea0003800000 */
.L_x_107:
        /* <DEDUP_REMOVED lines=12> */
.L_x_110:
[----:B------:R-:W-:Y:S05]  /*a970*/  BSYNC B1 ;  /* 0x0000000000017941 */ /* 0x000fea0003800000 */
.L_x_109:
        /* <DEDUP_REMOVED lines=12> */
.L_x_112:
[----:B------:R-:W-:Y:S05]  /*aa40*/  BSYNC B1 ;  /* 0x0000000000017941 */ /* 0x000fea0003800000 */
.L_x_111:
        /* <DEDUP_REMOVED lines=12> */
.L_x_114:
[----:B------:R-:W-:Y:S05]  /*ab10*/  BSYNC B1 ;  /* 0x0000000000017941 */ /* 0x000fea0003800000 */
.L_x_113:
        /* <DEDUP_REMOVED lines=12> */
.L_x_116:
[----:B------:R-:W-:Y:S05]  /*abe0*/  BSYNC B1 ;  /* 0x0000000000017941 */ /* 0x000fea0003800000 */
.L_x_115:
        /* <DEDUP_REMOVED lines=12> */
.L_x_118:
[----:B------:R-:W-:Y:S05]  /*acb0*/  BSYNC B1 ;  /* 0x0000000000017941 */ /* 0x000fea0003800000 */
.L_x_117:
        /* <DEDUP_REMOVED lines=12> */
.L_x_120:
[----:B------:R-:W-:Y:S05]  /*ad80*/  BSYNC B1 ;  /* 0x0000000000017941 */ /* 0x000fea0003800000 */
.L_x_119:
        /* <DEDUP_REMOVED lines=12> */
.L_x_122:
[----:B------:R-:W-:Y:S05]  /*ae50*/  BSYNC B1 ;  /* 0x0000000000017941 */ /* 0x000fea0003800000 */
.L_x_121:
        /* <DEDUP_REMOVED lines=12> */
.L_x_124:
[----:B------:R-:W-:Y:S05]  /*af20*/  BSYNC B1 ;  /* 0x0000000000017941 */ /* 0x000fea0003800000 */
.L_x_123:
[----:B-----5:R-:W-:Y:S01]  /*af30*/  LOP3.LUT R40, R40, 0xff, RZ, 0xc0, !PT ;  /* 0x000000ff28287812 */ /* 0x020fe200078ec0ff */
[----:B------:R-:W-:Y:S01]  /*af40*/  BSSY B1, `(.L_x_125) ;  /* 0x000000b000017945 */ /* 0x000fe20003800000 */
[----:B------:R-:W-:Y:S02]  /*af50*/  ISETP.LT.OR P5, PT, R43, 0x39, !P2 ;  /* 0x000000392b00780c */ /* 0x000fe400057a1670 */
[----:B------:R-:W-:-:S05]  /*af60*/  F2FP.F16.E4M3.UNPACK_B R40, R40 ;  /* 0x00000028ff28723e */ /* 0x000fca00020006ff */
[----:B------:R-:W-:-:S05]  /*af70*/  HADD2.F32 R40, -RZ, R40.H0_H0 ;  /* 0x20000028ff287230 */ /* 0x000fca0000004100 */
[----:B------:R-:W-:-:S04]  /*af80*/  FMUL R40, R40, UR8 ;  /* 0x0000000828287c20 */ /* 0x000fc80008400000 */
[----:B------:R-:W-:Y:S01]  /*af90*/  FFMA R40, R23, UR13, R40 ;  /* 0x0000000d17287c23 */ /* 0x000fe20008000028 */
[----:B------:R-:W-:-:S04]  /*afa0*/  PRMT R23, RZ, 0x7610, R23 ;  /* 0x00007610ff177816 */ /* 0x000fc80000000017 */
[----:B0-----:R-:W-:-:S05]  /*afb0*/  F2FP.SATFINITE.E4M3.F32.PACK_AB_MERGE_C R41, RZ, R40, RZ ;  /* 0x00000028ff29723e */ /* 0x001fca00048070ff */
[----:B------:R0:W-:Y:S01]  /*afc0*/  @!P6 STG.E.U8 desc[UR40][R24.64+0x39], R41 ;  /* 0x000039291800e986 */ /* 0x0001e2000c101128 */
[----:B------:R-:W-:Y:S05]  /*afd0*/  @P5 BRA `(.L_x_126) ;  /* 0x0000000000045947 */ /* 0x000fea0003800000 */
[----:B------:R0:W5:Y:S02]  /*afe0*/  LDG.E.U8 R23, desc[UR40][R34.64+0x38] ;  /* 0x0000382822177981 */ /* 0x000164000c1e1100 */
.L_x_126:
[----:B------:R-:W-:Y:S05]  /*aff0*/  BSYNC B1 ;  /* 0x0000000000017941 */ /* 0x000fea0003800000 */
.L_x_125:
        /* <DEDUP_REMOVED lines=8> */
[----:B------:R-:W-:-:S05]  /*b080*/  F2FP.SATFINITE.E4M3.F32.PACK_AB_MERGE_C R23, RZ, R23, RZ ;  /* 0x00000017ff17723e */ /* 0x000fca00048070ff */
[----:B------:R0:W-:Y:S01]  /*b090*/  @!P5 STG.E.U8 desc[UR40][R26.64+0x38], R23 ;  /* 0x000038171a00d986 */ /* 0x0001e2000c101128 */
[----:B------:R-:W-:Y:S05]  /*b0a0*/  @P6 BRA `(.L_x_128) ;  /* 0x0000000000046947 */ /* 0x000fea0003800000 */
[----:B------:R0:W5:Y:S02]  /*b0b0*/  LDG.E.U8 R22, desc[UR40][R34.64+0x39] ;  /* 0x0000392822167981 */ /* 0x000164000c1e1100 */
.L_x_128:
[----:B------:R-:W-:Y:S05]  /*b0c0*/  BSYNC B1 ;  /* 0x0000000000017941 */ /* 0x000fea0003800000 */
.L_x_127:
        /* <DEDUP_REMOVED lines=12> */
.L_x_130:
[----:B------:R-:W-:Y:S05]  /*b190*/  BSYNC B1 ;  /* 0x0000000000017941 */ /* 0x000fea0003800000 */
.L_x_129:
        /* <DEDUP_REMOVED lines=12> */
.L_x_132:
[----:B------:R-:W-:Y:S05]  /*b260*/  BSYNC B1 ;  /* 0x0000000000017941 */ /* 0x000fea0003800000 */
.L_x_131:
        /* <DEDUP_REMOVED lines=12> */
.L_x_134:
[----:B------:R-:W-:Y:S05]  /*b330*/  BSYNC B1 ;  /* 0x0000000000017941 */ /* 0x000fea0003800000 */
.L_x_133:
        /* <DEDUP_REMOVED lines=12> */
.L_x_136:
[----:B------:R-:W-:Y:S05]  /*b400*/  BSYNC B1 ;  /* 0x0000000000017941 */ /* 0x000fea0003800000 */
.L_x_135:
        /* <DEDUP_REMOVED lines=12> */
.L_x_138:
[----:B------:R-:W-:Y:S05]  /*b4d0*/  BSYNC B1 ;  /* 0x0000000000017941 */ /* 0x000fea0003800000 */
.L_x_137:
        /* <DEDUP_REMOVED lines=12> */
.L_x_140:
[----:B------:R-:W-:Y:S05]  /*b5a0*/  BSYNC B1 ;  /* 0x0000000000017941 */ /* 0x000fea0003800000 */
.L_x_139:
        /* <DEDUP_REMOVED lines=12> */
.L_x_142:
[----:B------:R-:W-:Y:S05]  /*b670*/  BSYNC B1 ;  /* 0x0000000000017941 */ /* 0x000fea0003800000 */
.L_x_141:
        /* <DEDUP_REMOVED lines=12> */
.L_x_144:
[----:B------:R-:W-:Y:S05]  /*b740*/  BSYNC B1 ;  /* 0x0000000000017941 */ /* 0x000fea0003800000 */
.L_x_143:
        /* <DEDUP_REMOVED lines=12> */
.L_x_146:
[----:B------:R-:W-:Y:S05]  /*b810*/  BSYNC B1 ;  /* 0x0000000000017941 */ /* 0x000fea0003800000 */
.L_x_145:
        /* <DEDUP_REMOVED lines=12> */
.L_x_148:
[----:B------:R-:W-:Y:S05]  /*b8e0*/  BSYNC B1 ;  /* 0x0000000000017941 */ /* 0x000fea0003800000 */
.L_x_147:
        /* <DEDUP_REMOVED lines=12> */
.L_x_150:
[----:B------:R-:W-:Y:S05]  /*b9b0*/  BSYNC B1 ;  /* 0x0000000000017941 */ /* 0x000fea0003800000 */
.L_x_149:
        /* <DEDUP_REMOVED lines=12> */
.L_x_152:
[----:B------:R-:W-:Y:S05]  /*ba80*/  BSYNC B1 ;  /* 0x0000000000017941 */ /* 0x000fea0003800000 */
.L_x_151:
        /* <DEDUP_REMOVED lines=12> */
.L_x_154:
[----:B------:R-:W-:Y:S05]  /*bb50*/  BSYNC B1 ;  /* 0x0000000000017941 */ /* 0x000fea0003800000 */
.L_x_153:
        /* <DEDUP_REMOVED lines=12> */
.L_x_156:
[----:B------:R-:W-:Y:S05]  /*bc20*/  BSYNC B1 ;  /* 0x0000000000017941 */ /* 0x000fea0003800000 */
.L_x_155:
        /* <DEDUP_REMOVED lines=12> */
.L_x_158:
[----:B------:R-:W-:Y:S05]  /*bcf0*/  BSYNC B1 ;  /* 0x0000000000017941 */ /* 0x000fea0003800000 */
.L_x_157:
        /* <DEDUP_REMOVED lines=12> */
.L_x_160:
[----:B------:R-:W-:Y:S05]  /*bdc0*/  BSYNC B1 ;  /* 0x0000000000017941 */ /* 0x000fea0003800000 */
.L_x_159:
        /* <DEDUP_REMOVED lines=12> */
.L_x_162:
[----:B------:R-:W-:Y:S05]  /*be90*/  BSYNC B1 ;  /* 0x0000000000017941 */ /* 0x000fea0003800000 */
.L_x_161:
        /* <DEDUP_REMOVED lines=12> */
.L_x_164:
[----:B------:R-:W-:Y:S05]  /*bf60*/  BSYNC B1 ;  /* 0x0000000000017941 */ /* 0x000fea0003800000 */
.L_x_163:
        /* <DEDUP_REMOVED lines=12> */
.L_x_166:
[----:B------:R-:W-:Y:S05]  /*c030*/  BSYNC B1 ;  /* 0x0000000000017941 */ /* 0x000fea0003800000 */
.L_x_165:
        /* <DEDUP_REMOVED lines=12> */
.L_x_168:
[----:B------:R-:W-:Y:S05]  /*c100*/  BSYNC B1 ;  /* 0x0000000000017941 */ /* 0x000fea0003800000 */
.L_x_167:
[----:B-----5:R-:W-:Y:S01]  /*c110*/  LOP3.LUT R2, R2, 0xff, RZ, 0xc0, !PT ;  /* 0x000000ff02027812 */ /* 0x020fe200078ec0ff */
[----:B------:R-:W-:Y:S01]  /*c120*/  BSSY B1, `(.L_x_169) ;  /* 0x000000b000017945 */ /* 0x000fe20003800000 */
[----:B------:R-:W-:Y:S02]  /*c130*/  ISETP.LT.OR P5, PT, R43, 0x49, !P3 ;  /* 0x000000492b00780c */ /* 0x000fe40005fa1670 */
[----:B------:R-:W-:-:S05]  /*c140*/  F2FP.F16.E4M3.UNPACK_B R2, R2 ;  /* 0x00000002ff02723e */ /* 0x000fca00020006ff */
[----:B------:R-:W-:-:S05]  /*c150*/  HADD2.F32 R2, -RZ, R2.H0_H0 ;  /* 0x20000002ff027230 */ /* 0x000fca0000004100 */
[----:B0-----:R-:W-:-:S04]  /*c160*/  FMUL R3, R2, UR8 ;  /* 0x0000000802037c20 */ /* 0x001fc80008400000 */
[----:B------:R-:W-:Y:S01]  /*c170*/  FFMA R3, R0, UR13, R3 ;  /* 0x0000000d00037c23 */ /* 0x000fe20008000003 */
[----:B------:R-:W-:-:S04]  /*c180*/  PRMT R0, RZ, 0x7610, R0 ;  /* 0x00007610ff007816 */ /* 0x000fc80000000000 */
[----:B------:R-:W-:-:S05]  /*c190*/  F2FP.SATFINITE.E4M3.F32.PACK_AB_MERGE_C R3, RZ, R3, RZ ;  /* 0x00000003ff03723e */ /* 0x000fca00048070ff */
[----:B------:R0:W-:Y:S01]  /*c1a0*/  @!P6 STG.E.U8 desc[UR40][R26.64+0x41], R3 ;  /* 0x000041031a00e986 */ /* 0x0001e2000c101128 */
[----:B------:R-:W-:Y:S05]  /*c1b0*/  @P5 BRA `(.L_x_170) ;  /* 0x0000000000045947 */ /* 0x000fea0003800000 */
[----:B------:R0:W5:Y:S02]  /*c1c0*/  LDG.E.U8 R0, desc[UR40][R32.64+0x48] ;  /* 0x0000482820007981 */ /* 0x000164000c1e1100 */
.L_x_170:
[----:B------:R-:W-:Y:S05]  /*c1d0*/  BSYNC B1 ;  /* 0x0000000000017941 */ /* 0x000fea0003800000 */
.L_x_169:
[----:B------:R-:W2:Y:S01]  /*c1e0*/  LDL.LU R2, [R1] ;  /* 0x0000000001027983 */ /* 0x000ea20000300800 */
[----:B-----5:R-:W-:Y:S01]  /*c1f0*/  LOP3.LUT R0, R0, 0xff, RZ, 0xc0, !PT ;  /* 0x000000ff00007812 */ /* 0x020fe200078ec0ff */
[----:B------:R-:W-:Y:S01]  /*c200*/  BSSY B1, `(.L_x_171) ;  /* 0x000000b000017945 */ /* 0x000fe20003800000 */
[----:B------:R-:W-:Y:S02]  /*c210*/  ISETP.LT.OR P6, PT, R43, 0x4a, !P3 ;  /* 0x0000004a2b00780c */ /* 0x000fe40005fc1670 */
[----:B------:R-:W-:-:S05]  /*c220*/  F2FP.F16.E4M3.UNPACK_B R0, R0 ;  /* 0x00000000ff00723e */ /* 0x000fca00020006ff */
[----:B------:R-:W-:-:S05]  /*c230*/  HADD2.F32 R0, -RZ, R0.H0_H0 ;  /* 0x20000000ff007230 */ /* 0x000fca0000004100 */
[----:B------:R-:W-:-:S04]  /*c240*/  FMUL R0, R0, UR8 ;  /* 0x0000000800007c20 */ /* 0x000fc80008400000 */
[----:B--2---:R-:W-:-:S05]  /*c250*/  FFMA R0, R2, UR13, R0 ;  /* 0x0000000d02007c23 */ /* 0x004fca0008000000 */
[----:B0-----:R-:W-:Y:S02]  /*c260*/  F2FP.SATFINITE.E4M3.F32.PACK_AB_MERGE_C R3, RZ, R0, RZ ;  /* 0x00000000ff03723e */ /* 0x001fe400048070ff */
[----:B------:R-:W-:-:S03]  /*c270*/  PRMT R0, RZ, 0x7610, R0 ;  /* 0x00007610ff007816 */ /* 0x000fc60000000000 */
[----:B------:R0:W-:Y:S01]  /*c280*/  @!P5 STG.E.U8 desc[UR40][R24.64+0x48], R3 ;  /* 0x000048031800d986 */ /* 0x0001e2000c101128 */
[----:B------:R-:W-:Y:S05]  /*c290*/  @P6 BRA `(.L_x_172) ;  /* 0x0000000000046947 */ /* 0x000fea0003800000 */
[----:B------:R2:W5:Y:S02]  /*c2a0*/  LDG.E.U8 R0, desc[UR40][R32.64+0x49] ;  /* 0x0000492820007981 */ /* 0x000564000c1e1100 */
.L_x_172:
[----:B------:R-:W-:Y:S05]  /*c2b0*/  BSYNC B1 ;  /* 0x0000000000017941 */ /* 0x000fea0003800000 */
.L_x_171:
[----:B------:R-:W3:Y:S01]  /*c2c0*/  LDL.LU R2, [R1+0x4] ;  /* 0x0000040001027983 */ /* 0x000ee20000300800 */
[----:B-----5:R-:W-:Y:S01]  /*c2d0*/  LOP3.LUT R0, R0, 0xff, RZ, 0xc0, !PT ;  /* 0x000000ff00007812 */ /* 0x020fe200078ec0ff */
[----:B------:R-:W-:Y:S01]  /*c2e0*/  BSSY B1, `(.L_x_173) ;  /* 0x000000b000017945 */ /* 0x000fe20003800000 */
[----:B------:R-:W-:Y:S02]  /*c2f0*/  ISETP.LT.OR P5, PT, R43, 0x49, !P2 ;  /* 0x000000492b00780c */ /* 0x000fe400057a1670 */
[----:B------:R-:W-:-:S05]  /*c300*/  F2FP.F16.E4M3.UNPACK_B R0, R0 ;  /* 0x00000000ff00723e */ /* 0x000fca00020006ff */
[----:B------:R-:W-:-:S05]  /*c310*/  HADD2.F32 R0, -RZ, R0.H0_H0 ;  /* 0x20000000ff007230 */ /* 0x000fca0000004100 */
[----:B------:R-:W-:-:S04]  /*c320*/  FMUL R0, R0, UR8 ;  /* 0x0000000800007c20 */ /* 0x000fc80008400000 */
[----:B---3--:R-:W-:-:S05]  /*c330*/  FFMA R0, R2, UR13, R0 ;  /* 0x0000000d02007c23 */ /* 0x008fca0008000000 */
[----:B0-----:R-:W-:Y:S02]  /*c340*/  F2FP.SATFINITE.E4M3.F32.PACK_AB_MERGE_C R3, RZ, R0, RZ ;  /* 0x00000000ff03723e */ /* 0x001fe400048070ff */
[----:B------:R-:W-:-:S03]  /*c350*/  PRMT R0, RZ, 0x7610, R0 ;  /* 0x00007610ff007816 */ /* 0x000fc60000000000 */
[----:B------:R0:W-:Y:S01]  /*c360*/  @!P6 STG.E.U8 desc[UR40][R24.64+0x49], R3 ;  /* 0x000049031800e986 */ /* 0x0001e2000c101128 */
[----:B------:R-:W-:Y:S05]  /*c370*/  @P5 BRA `(.L_x_174) ;  /* 0x0000000000045947 */ /* 0x000fea0003800000 */
[----:B------:R3:W5:Y:S02]  /*c380*/  LDG.E.U8 R0, desc[UR40][R34.64+0x48] ;  /* 0x0000482822007981 */ /* 0x000764000c1e1100 */
.L_x_174:
[----:B------:R-:W-:Y:S05]  /*c390*/  BSYNC B1 ;  /* 0x0000000000017941 */ /* 0x000fea0003800000 */
.L_x_173:
[----:B------:R-:W2:Y:S01]  /*c3a0*/  LDL.LU R2, [R1+0x8] ;  /* 0x0000080001027983 */ /* 0x000ea20000300800 */
        /* <DEDUP_REMOVED lines=12> */
.L_x_176:
[----:B------:R-:W-:Y:S05]  /*c470*/  BSYNC B1 ;  /* 0x0000000000017941 */ /* 0x000fea0003800000 */
.L_x_175:
        /* <DEDUP_REMOVED lines=13> */
.L_x_178:
[----:B------:R-:W-:Y:S05]  /*c550*/  BSYNC B1 ;  /* 0x0000000000017941 */ /* 0x000fea0003800000 */
.L_x_177:
        /* <DEDUP_REMOVED lines=13> */
.L_x_180:
[----:B------:R-:W-:Y:S05]  /*c630*/  BSYNC B1 ;  /* 0x0000000000017941 */ /* 0x000fea0003800000 */
.L_x_179:
        /* <DEDUP_REMOVED lines=13> */
.L_x_182:
[----:B------:R-:W-:Y:S05]  /*c710*/  BSYNC B1 ;  /* 0x0000000000017941 */ /* 0x000fea0003800000 */
.L_x_181:
        /* <DEDUP_REMOVED lines=13> */
.L_x_184:
[----:B------:R-:W-:Y:S05]  /*c7f0*/  BSYNC B1 ;  /* 0x0000000000017941 */ /* 0x000fea0003800000 */
.L_x_183:
        /* <DEDUP_REMOVED lines=13> */
.L_x_186:
[----:B------:R-:W-:Y:S05]  /*c8d0*/  BSYNC B1 ;  /* 0x0000000000017941 */ /* 0x000fea0003800000 */
.L_x_185:
        /* <DEDUP_REMOVED lines=13> */
.L_x_188:
[----:B------:R-:W-:Y:S05]  /*c9b0*/  BSYNC B1 ;  /* 0x0000000000017941 */ /* 0x000fea0003800000 */
.L_x_187:
        /* <DEDUP_REMOVED lines=13> */
.L_x_190:
[----:B------:R-:W-:Y:S05]  /*ca90*/  BSYNC B1 ;  /* 0x0000000000017941 */ /* 0x000fea0003800000 */
.L_x_189:
        /* <DEDUP_REMOVED lines=13> */
.L_x_192:
[----:B------:R-:W-:Y:S05]  /*cb70*/  BSYNC B1 ;  /* 0x0000000000017941 */ /* 0x000fea0003800000 */
.L_x_191:
        /* <DEDUP_REMOVED lines=13> */
.L_x_194:
[----:B------:R-:W-:Y:S05]  /*cc50*/  BSYNC B1 ;  /* 0x0000000000017941 */ /* 0x000fea0003800000 */
.L_x_193:
        /* <DEDUP_REMOVED lines=13> */
.L_x_196:
[----:B------:R-:W-:Y:S05]  /*cd30*/  BSYNC B1 ;  /* 0x0000000000017941 */ /* 0x000fea0003800000 */
.L_x_195:
        /* <DEDUP_REMOVED lines=13> */
.L_x_198:
[----:B------:R-:W-:Y:S05]  /*ce10*/  BSYNC B1 ;  /* 0x0000000000017941 */ /* 0x000fea0003800000 */
.L_x_197:
        /* <DEDUP_REMOVED lines=13> */
.L_x_200:
[----:B------:R-:W-:Y:S05]  /*cef0*/  BSYNC B1 ;  /* 0x0000000000017941 */ /* 0x000fea0003800000 */
.L_x_199:
        /* <DEDUP_REMOVED lines=13> */
.L_x_202:
[----:B------:R-:W-:Y:S05]  /*cfd0*/  BSYNC B1 ;  /* 0x0000000000017941 */ /* 0x000fea0003800000 */
.L_x_201:
        /* <DEDUP_REMOVED lines=13> */
.L_x_204:
[----:B------:R-:W-:Y:S05]  /*d0b0*/  BSYNC B1 ;  /* 0x0000000000017941 */ /* 0x000fea0003800000 */
.L_x_203:
        /* <DEDUP_REMOVED lines=13> */
.L_x_206:
[----:B------:R-:W-:Y:S05]  /*d190*/  BSYNC B1 ;  /* 0x0000000000017941 */ /* 0x000fea0003800000 */
.L_x_205:
        /* <DEDUP_REMOVED lines=13> */
.L_x_208:
[----:B------:R-:W-:Y:S05]  /*d270*/  BSYNC B1 ;  /* 0x0000000000017941 */ /* 0x000fea0003800000 */
.L_x_207:
        /* <DEDUP_REMOVED lines=13> */
.L_x_210:
[----:B------:R-:W-:Y:S05]  /*d350*/  BSYNC B1 ;  /* 0x0000000000017941 */ /* 0x000fea0003800000 */
.L_x_209:
        /* <DEDUP_REMOVED lines=13> */
.L_x_212:
[----:B------:R-:W-:Y:S05]  /*d430*/  BSYNC B1 ;  /* 0x0000000000017941 */ /* 0x000fea0003800000 */
.L_x_211:
        /* <DEDUP_REMOVED lines=13> */
.L_x_214:
[----:B------:R-:W-:Y:S05]  /*d510*/  BSYNC B1 ;  /* 0x0000000000017941 */ /* 0x000fea0003800000 */
.L_x_213:
        /* <DEDUP_REMOVED lines=13> */
.L_x_216:
[----:B------:R-:W-:Y:S05]  /*d5f0*/  BSYNC B1 ;  /* 0x0000000000017941 */ /* 0x000fea0003800000 */
.L_x_215:
        /* <DEDUP_REMOVED lines=13> */
.L_x_218:
[----:B------:R-:W-:Y:S05]  /*d6d0*/  BSYNC B1 ;  /* 0x0000000000017941 */ /* 0x000fea0003800000 */
.L_x_217:
        /* <DEDUP_REMOVED lines=13> */
.L_x_220:
[----:B------:R-:W-:Y:S05]  /*d7b0*/  BSYNC B1 ;  /* 0x0000000000017941 */ /* 0x000fea0003800000 */
.L_x_219:
        /* <DEDUP_REMOVED lines=13> */
.L_x_222:
[----:B------:R-:W-:Y:S05]  /*d890*/  BSYNC B1 ;  /* 0x0000000000017941 */ /* 0x000fea0003800000 */
.L_x_221:
        /* <DEDUP_REMOVED lines=13> */
.L_x_224:
[----:B------:R-:W-:Y:S05]  /*d970*/  BSYNC B1 ;  /* 0x0000000000017941 */ /* 0x000fea0003800000 */
.L_x_223:
        /* <DEDUP_REMOVED lines=13> */
.L_x_226:
[----:B------:R-:W-:Y:S05]  /*da50*/  BSYNC B1 ;  /* 0x0000000000017941 */ /* 0x000fea0003800000 */
.L_x_225:
        /* <DEDUP_REMOVED lines=13> */
.L_x_228:
[----:B------:R-:W-:Y:S05]  /*db30*/  BSYNC B1 ;  /* 0x0000000000017941 */ /* 0x000fea0003800000 */
.L_x_227:
        /* <DEDUP_REMOVED lines=13> */
.L_x_230:
[----:B------:R-:W-:Y:S05]  /*dc10*/  BSYNC B1 ;  /* 0x0000000000017941 */ /* 0x000fea0003800000 */
.L_x_229:
        /* <DEDUP_REMOVED lines=13> */
.L_x_232:
[----:B------:R-:W-:Y:S05]  /*dcf0*/  BSYNC B1 ;  /* 0x0000000000017941 */ /* 0x000fea0003800000 */
.L_x_231:
        /* <DEDUP_REMOVED lines=13> */
.L_x_234:
[----:B------:R-:W-:Y:S05]  /*ddd0*/  BSYNC B1 ;  /* 0x0000000000017941 */ /* 0x000fea0003800000 */
.L_x_233:
        /* <DEDUP_REMOVED lines=13> */
.L_x_236:
[----:B------:R-:W-:Y:S05]  /*deb0*/  BSYNC B1 ;  /* 0x0000000000017941 */ /* 0x000fea0003800000 */
.L_x_235:
        /* <DEDUP_REMOVED lines=13> */
.L_x_238:
[----:B------:R-:W-:Y:S05]  /*df90*/  BSYNC B1 ;  /* 0x0000000000017941 */ /* 0x000fea0003800000 */
.L_x_237:
        /* <DEDUP_REMOVED lines=13> */
.L_x_240:
[----:B------:R-:W-:Y:S05]  /*e070*/  BSYNC B1 ;  /* 0x0000000000017941 */ /* 0x000fea0003800000 */
.L_x_239:
        /* <DEDUP_REMOVED lines=13> */
.L_x_242:
[----:B------:R-:W-:Y:S05]  /*e150*/  BSYNC B1 ;  /* 0x0000000000017941 */ /* 0x000fea0003800000 */
.L_x_241:
        /* <DEDUP_REMOVED lines=13> */
.L_x_244:
[----:B------:R-:W-:Y:S05]  /*e230*/  BSYNC B1 ;  /* 0x0000000000017941 */ /* 0x000fea0003800000 */
.L_x_243:
        /* <DEDUP_REMOVED lines=13> */
.L_x_246:
[----:B------:R-:W-:Y:S05]  /*e310*/  BSYNC B1 ;  /* 0x0000000000017941 */ /* 0x000fea0003800000 */
.L_x_245:
        /* <DEDUP_REMOVED lines=13> */
.L_x_248:
[----:B------:R-:W-:Y:S05]  /*e3f0*/  BSYNC B1 ;  /* 0x0000000000017941 */ /* 0x000fea0003800000 */
.L_x_247:
        /* <DEDUP_REMOVED lines=13> */
.L_x_250:
[----:B------:R-:W-:Y:S05]  /*e4d0*/  BSYNC B1 ;  /* 0x0000000000017941 */ /* 0x000fea0003800000 */
.L_x_249:
        /* <DEDUP_REMOVED lines=13> */
.L_x_252:
[----:B------:R-:W-:Y:S05]  /*e5b0*/  BSYNC B1 ;  /* 0x0000000000017941 */ /* 0x000fea0003800000 */
.L_x_251:
        /* <DEDUP_REMOVED lines=13> */
.L_x_254:
[----:B------:R-:W-:Y:S05]  /*e690*/  BSYNC B1 ;  /* 0x0000000000017941 */ /* 0x000fea0003800000 */
.L_x_253:
        /* <DEDUP_REMOVED lines=13> */
.L_x_256:
[----:B------:R-:W-:Y:S05]  /*e770*/  BSYNC B1 ;  /* 0x0000000000017941 */ /* 0x000fea0003800000 */
.L_x_255:
        /* <DEDUP_REMOVED lines=13> */
.L_x_258:
[----:B------:R-:W-:Y:S05]  /*e850*/  BSYNC B1 ;  /* 0x0000000000017941 */ /* 0x000fea0003800000 */
.L_x_257:
        /* <DEDUP_REMOVED lines=13> */
.L_x_260:
[----:B------:R-:W-:Y:S05]  /*e930*/  BSYNC B1 ;  /* 0x0000000000017941 */ /* 0x000fea0003800000 */
.L_x_259:
        /* <DEDUP_REMOVED lines=13> */
.L_x_262:
[----:B------:R-:W-:Y:S05]  /*ea10*/  BSYNC B1 ;  /* 0x0000000000017941 */ /* 0x000fea0003800000 */
.L_x_261:
        /* <DEDUP_REMOVED lines=13> */
.L_x_264:
[----:B------:R-:W-:Y:S05]  /*eaf0*/  BSYNC B1 ;  /* 0x0000000000017941 */ /* 0x000fea0003800000 */
.L_x_263:
        /* <DEDUP_REMOVED lines=13> */
.L_x_266:
[----:B------:R-:W-:Y:S05]  /*ebd0*/  BSYNC B1 ;  /* 0x0000000000017941 */ /* 0x000fea0003800000 */
.L_x_265:
        /* <DEDUP_REMOVED lines=13> */
.L_x_268:
[----:B------:R-:W-:Y:S05]  /*ecb0*/  BSYNC B1 ;  /* 0x0000000000017941 */ /* 0x000fea0003800000 */
.L_x_267:
        /* <DEDUP_REMOVED lines=13> */
.L_x_270:
[----:B------:R-:W-:Y:S05]  /*ed90*/  BSYNC B1 ;  /* 0x0000000000017941 */ /* 0x000fea0003800000 */
.L_x_269:
        /* <DEDUP_REMOVED lines=13> */
.L_x_272:
[----:B------:R-:W-:Y:S05]  /*ee70*/  BSYNC B1 ;  /* 0x0000000000017941 */ /* 0x000fea0003800000 */
.L_x_271:
        /* <DEDUP_REMOVED lines=13> */
.L_x_274:
[----:B------:R-:W-:Y:S05]  /*ef50*/  BSYNC B1 ;  /* 0x0000000000017941 */ /* 0x000fea0003800000 */
.L_x_273:
        /* <DEDUP_REMOVED lines=13> */
.L_x_276:
[----:B------:R-:W-:Y:S05]  /*f030*/  BSYNC B1 ;  /* 0x0000000000017941 */ /* 0x000fea0003800000 */
.L_x_275:
        /* <DEDUP_REMOVED lines=13> */
.L_x_278:
[----:B------:R-:W-:Y:S05]  /*f110*/  BSYNC B1 ;  /* 0x0000000000017941 */ /* 0x000fea0003800000 */
.L_x_277:
        /* <DEDUP_REMOVED lines=13> */
.L_x_280:
[----:B------:R-:W-:Y:S05]  /*f1f0*/  BSYNC B1 ;  /* 0x0000000000017941 */ /* 0x000fea0003800000 */
.L_x_279:
        /* <DEDUP_REMOVED lines=13> */
.L_x_282:
[----:B------:R-:W-:Y:S05]  /*f2d0*/  BSYNC B1 ;  /* 0x0000000000017941 */ /* 0x000fea0003800000 */
.L_x_281:
        /* <DEDUP_REMOVED lines=13> */
.L_x_284:
[----:B------:R-:W-:Y:S05]  /*f3b0*/  BSYNC B1 ;  /* 0x0000000000017941 */ /* 0x000fea0003800000 */
.L_x_283:
        /* <DEDUP_REMOVED lines=13> */
.L_x_286:
[----:B------:R-:W-:Y:S05]  /*f490*/  BSYNC B1 ;  /* 0x0000000000017941 */ /* 0x000fea0003800000 */
.L_x_285:
        /* <DEDUP_REMOVED lines=13> */
.L_x_288:
[----:B------:R-:W-:Y:S05]  /*f570*/  BSYNC B1 ;  /* 0x0000000000017941 */ /* 0x000fea0003800000 */
.L_x_287:
        /* <DEDUP_REMOVED lines=13> */
.L_x_290:
[----:B------:R-:W-:Y:S05]  /*f650*/  BSYNC B1 ;  /* 0x0000000000017941 */ /* 0x000fea0003800000 */
.L_x_289:
        /* <DEDUP_REMOVED lines=13> */
.L_x_292:
[----:B------:R-:W-:Y:S05]  /*f730*/  BSYNC B1 ;  /* 0x0000000000017941 */ /* 0x000fea0003800000 */
.L_x_291:
        /* <DEDUP_REMOVED lines=13> */
.L_x_294:
[----:B------:R-:W-:Y:S05]  /*f810*/  BSYNC B1 ;  /* 0x0000000000017941 */ /* 0x000fea0003800000 */
.L_x_293:
        /* <DEDUP_REMOVED lines=13> */
.L_x_296:
[----:B------:R-:W-:Y:S05]  /*f8f0*/  BSYNC B1 ;  /* 0x0000000000017941 */ /* 0x000fea0003800000 */
.L_x_295:
        /* <DEDUP_REMOVED lines=13> */
.L_x_298:
[----:B------:R-:W-:Y:S05]  /*f9d0*/  BSYNC B1 ;  /* 0x0000000000017941 */ /* 0x000fea0003800000 */
.L_x_297:
        /* <DEDUP_REMOVED lines=13> */
.L_x_300:
[----:B------:R-:W-:Y:S05]  /*fab0*/  BSYNC B1 ;  /* 0x0000000000017941 */ /* 0x000fea0003800000 */
.L_x_299:
        /* <DEDUP_REMOVED lines=13> */
.L_x_302:
[----:B------:R-:W-:Y:S05]  /*fb90*/  BSYNC B1 ;  /* 0x0000000000017941 */ /* 0x000fea0003800000 */
.L_x_301:
        /* <DEDUP_REMOVED lines=13> */
.L_x_304:
[----:B------:R-:W-:Y:S05]  /*fc70*/  BSYNC B1 ;  /* 0x0000000000017941 */ /* 0x000fea0003800000 */
.L_x_303:
        /* <DEDUP_REMOVED lines=13> */
.L_x_306:
[----:B------:R-:W-:Y:S05]  /*fd50*/  BSYNC B1 ;  /* 0x0000000000017941 */ /* 0x000fea0003800000 */
.L_x_305:
        /* <DEDUP_REMOVED lines=13> */
.L_x_308:
[----:B------:R-:W-:Y:S05]  /*fe30*/  BSYNC B1 ;  /* 0x0000000000017941 */ /* 0x000fea0003800000 */
.L_x_307:
        /* <DEDUP_REMOVED lines=13> */
.L_x_310:
[----:B------:R-:W-:Y:S05]  /*ff10*/  BSYNC B1 ;  /* 0x0000000000017941 */ /* 0x000fea0003800000 */
.L_x_309:
        /* <DEDUP_REMOVED lines=13> */
.L_x_312:
[----:B------:R-:W-:Y:S05]  /*fff0*/  BSYNC B1 ;  /* 0x0000000000017941 */ /* 0x000fea0003800000 */
.L_x_311:
        /* <DEDUP_REMOVED lines=13> */
.L_x_314:
[----:B------:R-:W-:Y:S05]  /*100d0*/  BSYNC B1 ;  /* 0x0000000000017941 */ /* 0x000fea0003800000 */
.L_x_313:
        /* <DEDUP_REMOVED lines=13> */
.L_x_316:
[----:B------:R-:W-:Y:S05]  /*101b0*/  BSYNC B1 ;  /* 0x0000000000017941 */ /* 0x000fea0003800000 */
.L_x_315:
        /* <DEDUP_REMOVED lines=13> */
.L_x_318:
[----:B------:R-:W-:Y:S05]  /*10290*/  BSYNC B1 ;  /* 0x0000000000017941 */ /* 0x000fea0003800000 */
.L_x_317:
        /* <DEDUP_REMOVED lines=13> */
.L_x_320:
[----:B------:R-:W-:Y:S05]  /*10370*/  BSYNC B1 ;  /* 0x0000000000017941 */ /* 0x000fea0003800000 */
.L_x_319:
        /* <DEDUP_REMOVED lines=13> */
.L_x_322:
[----:B------:R-:W-:Y:S05]  /*10450*/  BSYNC B1 ;  /* 0x0000000000017941 */ /* 0x000fea0003800000 */
.L_x_321:
        /* <DEDUP_REMOVED lines=13> */
.L_x_324:
[----:B------:R-:W-:Y:S05]  /*10530*/  BSYNC B1 ;  /* 0x0000000000017941 */ /* 0x000fea0003800000 */
.L_x_323:
        /* <DEDUP_REMOVED lines=13> */
.L_x_326:
[----:B------:R-:W-:Y:S05]  /*10610*/  BSYNC B1 ;  /* 0x0000000000017941 */ /* 0x000fea0003800000 */
.L_x_325:
        /* <DEDUP_REMOVED lines=13> */
.L_x_328:
[----:B------:R-:W-:Y:S05]  /*106f0*/  BSYNC B1 ;  /* 0x0000000000017941 */ /* 0x000fea0003800000 */
.L_x_327:
        /* <DEDUP_REMOVED lines=13> */
.L_x_330:
[----:B------:R-:W-:Y:S05]  /*107d0*/  BSYNC B1 ;  /* 0x0000000000017941 */ /* 0x000fea0003800000 */
.L_x_329:
        /* <DEDUP_REMOVED lines=13> */
.L_x_332:
[----:B------:R-:W-:Y:S05]  /*108b0*/  BSYNC B1 ;  /* 0x0000000000017941 */ /* 0x000fea0003800000 */
.L_x_331:
        /* <DEDUP_REMOVED lines=13> */
.L_x_334:
[----:B------:R-:W-:Y:S05]  /*10990*/  BSYNC B1 ;  /* 0x0000000000017941 */ /* 0x000fea0003800000 */
.L_x_333:
        /* <DEDUP_REMOVED lines=13> */
.L_x_336:
[----:B------:R-:W-:Y:S05]  /*10a70*/  BSYNC B1 ;  /* 0x0000000000017941 */ /* 0x000fea0003800000 */
.L_x_335:
        /* <DEDUP_REMOVED lines=13> */
.L_x_338:
[----:B------:R-:W-:Y:S05]  /*10b50*/  BSYNC B1 ;  /* 0x0000000000017941 */ /* 0x000fea0003800000 */
.L_x_337:
        /* <DEDUP_REMOVED lines=13> */
.L_x_340:
[----:B------:R-:W-:Y:S05]  /*10c30*/  BSYNC B1 ;  /* 0x0000000000017941 */ /* 0x000fea0003800000 */
.L_x_339:
        /* <DEDUP_REMOVED lines=13> */
.L_x_342:
[----:B------:R-:W-:Y:S05]  /*10d10*/  BSYNC B1 ;  /* 0x0000000000017941 */ /* 0x000fea0003800000 */
.L_x_341:
        /* <DEDUP_REMOVED lines=13> */
.L_x_344:
[----:B------:R-:W-:Y:S05]  /*10df0*/  BSYNC B1 ;  /* 0x0000000000017941 */ /* 0x000fea0003800000 */
.L_x_343:
        /* <DEDUP_REMOVED lines=13> */
.L_x_346:
[----:B------:R-:W-:Y:S05]  /*10ed0*/  BSYNC B1 ;  /* 0x0000000000017941 */ /* 0x000fea0003800000 */
.L_x_345:
        /* <DEDUP_REMOVED lines=13> */
.L_x_348:
[----:B------:R-:W-:Y:S05]  /*10fb0*/  BSYNC B1 ;  /* 0x0000000000017941 */ /* 0x000fea0003800000 */
.L_x_347:
        /* <DEDUP_REMOVED lines=13> */
.L_x_350:
[----:B------:R-:W-:Y:S05]  /*11090*/  BSYNC B1 ;  /* 0x0000000000017941 */ /* 0x000fea0003800000 */
.L_x_349:
        /* <DEDUP_REMOVED lines=13> */
.L_x_352:
[----:B------:R-:W-:Y:S05]  /*11170*/  BSYNC B1 ;  /* 0x0000000000017941 */ /* 0x000fea0003800000 */
.L_x_351:
[----:B------:R-:W-:Y:S05]  /*11180*/  @P0 BRA `(.L_x_353) ;  /* 0x0000002c00a40947 */ /* 0x000fea0003800000 */
[----:B------:R-:W2:Y:S01]  /*11190*/  LDL.LU R2, [R1+0x16c] ;  /* 0x00016c0001027983 */ /* 0x000ea20000300800 */
[----:B-----5:R-:W-:-:S04]  /*111a0*/  LOP3.LUT R0, R0, 0xff, RZ, 0xc0, !PT ;  /* 0x000000ff00007812 */ /* 0x020fc800078ec0ff */
[----:B------:R-:W-:-:S05]  /*111b0*/  F2FP.F16.E4M3.UNPACK_B R0, R0 ;  /* 0x00000000ff00723e */ /* 0x000fca00020006ff */
[----:B------:R-:W-:-:S05]  /*111c0*/  HADD2.F32 R0, -RZ, R0.H0_H0 ;  /* 0x20000000ff007230 */ /* 0x000fca0000004100 */
[----:B------:R-:W-:-:S04]  /*111d0*/  FMUL R0, R0, UR8 ;  /* 0x0000000800007c20 */ /* 0x000fc80008400000 */
[----:B--2---:R-:W-:-:S05]  /*111e0*/  FFMA R0, R2, UR13, R0 ;  /* 0x0000000d02007c23 */ /* 0x004fca0008000000 */
[----:B0-----:R-:W-:-:S05]  /*111f0*/  F2FP.SATFINITE.E4M3.F32.PACK_AB_MERGE_C R3, RZ, R0, RZ ;  /* 0x00000000ff03723e */ /* 0x001fca00048070ff */
[----:B------:R0:W-:Y:S01]  /*11200*/  STG.E.U8 desc[UR40][R30.64+0x99], R3 ;  /* 0x000099031e007986 */ /* 0x0001e2000c101128 */
[----:B------:R-:W-:Y:S05]  /*11210*/  BRA `(.L_x_353) ;  /* 0x0000002c00807947 */ /* 0x000fea0003800000 */
.L_x_32:
[----:B------:R-:W-:Y:S01]  /*11220*/  ISETP.GE.AND P3, PT, R44, 0x1, PT ;  /* 0x000000012c00780c */ /* 0x000fe20003f66270 */
[----:B------:R-:W-:Y:S01]  /*11230*/  FMUL R228, R228, UR13 ;  /* 0x0000000de4e47c20 */ /* 0x000fe20008400000 */
[----:B------:R-:W-:Y:S01]  /*11240*/  FMUL R227, R227, UR13 ;  /* 0x0000000de3e37c20 */ /* 0x000fe20008400000 */
[----:B------:R-:W-:Y:S01]  /*11250*/  ISETP.GE.AND P2, PT, R44, 0x9, PT ;  /* 0x000000092c00780c */ /* 0x000fe20003f46270 */
[----:B------:R-:W-:Y:S01]  /*11260*/  FMUL R226, R226, UR13 ;  /* 0x0000000de2e27c20 */ /* 0x000fe20008400000 */
[----:B------:R-:W-:Y:S01]  /*11270*/  ISETP.LT.OR P0, PT, R43, 0x1, !P3 ;  /* 0x000000012b00780c */ /* 0x000fe20005f01670 */
[----:B------:R-:W-:Y:S01]  /*11280*/  FMUL R225, R225, UR13 ;  /* 0x0000000de1e17c20 */ /* 0x000fe20008400000 */
[C---:B------:R-:W-:Y:S01]  /*11290*/  ISETP.LT.OR P6, PT, R43.reuse, 0x2, !P3 ;  /* 0x000000022b00780c */ /* 0x040fe20005fc1670 */
[----:B------:R-:W-:Y:S01]  /*112a0*/  FMUL R224, R224, UR13 ;  /* 0x0000000de0e07c20 */ /* 0x000fe20008400000 */
[----:B------:R-:W-:Y:S02]  /*112b0*/  F2FP.SATFINITE.E4M3.F32.PACK_AB_MERGE_C R33, RZ, R228, RZ ;  /* 0x000000e4ff21723e */ /* 0x000fe400048070ff */
[----:B------:R-:W-:-:S02]  /*112c0*/  ISETP.LT.OR P1, PT, R43, 0x2, !P2 ;  /* 0x000000022b00780c */ /* 0x000fc40005721670 */
[----:B------:R-:W-:Y:S02]  /*112d0*/  F2FP.SATFINITE.E4M3.F32.PACK_AB_MERGE_C R227, RZ, R227, RZ ;  /* 0x000000e3ffe3723e */ /* 0x000fe400048070ff */
[----:B------:R-:W-:-:S03]  /*112e0*/  ISETP.LT.OR P5, PT, R43, 0x9, !P3 ;  /* 0x000000092b00780c */ /* 0x000fc60005fa1670 */
[----:B------:R0:W-:Y:S01]  /*112f0*/  @!P0 STG.E.U8 desc[UR40][R24.64], R33 ;  /* 0x0000002118008986 */ /* 0x0001e2000c101128 */
[----:B------:R-:W-:-:S03]  /*11300*/  ISETP.LT.OR P0, PT, R43, 0x1, !P2 ;  /* 0x000000012b00780c */ /* 0x000fc60005701670 */
[----:B------:R-:W-:Y:S01]  /*11310*/  @!P6 STG.E.U8 desc[UR40][R24.64+0x1], R227 ;  /* 0x000001e31800e986 */ /* 0x000fe2000c101128 */
[----:B------:R-:W-:Y:S02]  /*11320*/  ISETP.LT.OR P6, PT, R43, 0xa, !P3 ;  /* 0x0000000a2b00780c */ /* 0x000fe40005fc1670 */
[----:B------:R-:W-:Y:S02]  /*11330*/  F2FP.SATFINITE.E4M3.F32.PACK_AB_MERGE_C R35, RZ, R226, RZ ;  /* 0x000000e2ff23723e */ /* 0x000fe400048070ff */
[----:B------:R-:W-:Y:S01]  /*11340*/  F2FP.SATFINITE.E4M3.F32.PACK_AB_MERGE_C R225, RZ, R225, RZ ;  /* 0x000000e1ffe1723e */ /* 0x000fe200048070ff */
[----:B------:R-:W-:Y:S01]  /*11350*/  FMUL R223, R223, UR13 ;  /* 0x0000000ddfdf7c20 */ /* 0x000fe20008400000 */
[----:B0-----:R-:W-:-:S03]  /*11360*/  F2FP.SATFINITE.E4M3.F32.PACK_AB_MERGE_C R33, RZ, R224, RZ ;  /* 0x000000e0ff21723e */ /* 0x001fc600048070ff */
[----:B------:R0:W-:Y:S01]  /*11370*/  @!P0 STG.E.U8 desc[UR40][R26.64], R35 ;  /* 0x000000231a008986 */ /* 0x0001e2000c101128 */
[----:B------:R-:W-:-:S03]  /*11380*/  ISETP.LT.OR P0, PT, R43, 0x9, !P2 ;  /* 0x000000092b00780c */ /* 0x000fc60005701670 */
[----:B------:R-:W-:Y:S01]  /*11390*/  @!P1 STG.E.U8 desc[UR40][R26.64+0x1], R225 ;  /* 0x000001e11a009986 */ /* 0x000fe2000c101128 */
[C---:B------:R-:W-:Y:S02]  /*113a0*/  ISETP.LT.OR P1, PT, R43.reuse, 0xa, !P2 ;  /* 0x0000000a2b00780c */ /* 0x040fe40005721670 */
[----:B------:R-:W-:Y:S01]  /*113b0*/  F2FP.SATFINITE.E4M3.F32.PACK_AB_MERGE_C R223, RZ, R223, RZ ;  /* 0x000000dfffdf723e */ /* 0x000fe200048070ff */
[----:B------:R1:W-:Y:S01]  /*113c0*/  @!P5 STG.E.U8 desc[UR40][R24.64+0x8], R33 ;  /* 0x000008211800d986 */ /* 0x0003e2000c101128 */
[----:B------:R-:W-:Y:S01]  /*113d0*/  ISETP.LT.OR P5, PT, R43, 0x11, !P3 ;  /* 0x000000112b00780c */ /* 0x000fe20005fa1670 */
[----:B------:R-:W-:Y:S01]  /*113e0*/  FMUL R222, R222, UR13 ;  /* 0x0000000ddede7c20 */ /* 0x000fe20008400000 */
[----:B------:R-:W-:Y:S01]  /*113f0*/  FMUL R221, R221, UR13 ;  /* 0x0000000ddddd7c20 */ /* 0x000fe20008400000 */
[----:B------:R-:W-:Y:S01]  /*11400*/  FMUL R220, R220, UR13 ;  /* 0x0000000ddcdc7c20 */ /* 0x000fe20008400000 */
[----:B------:R-:W-:Y:S01]  /*11410*/  @!P6 STG.E.U8 desc[UR40][R24.64+0x9], R223 ;  /* 0x000009df1800e986 */ /* 0x000fe2000c101128 */
[----:B------:R-:W-:-:S02]  /*11420*/  ISETP.LT.OR P6, PT, R43, 0x12, !P3 ;  /* 0x000000122b00780c */ /* 0x000fc40005fc1670 */
[----:B0-----:R-:W-:Y:S01]  /*11430*/  F2FP.SATFINITE.E4M3.F32.PACK_AB_MERGE_C R35, RZ, R222, RZ ;  /* 0x000000deff23723e */ /* 0x001fe200048070ff */
[----:B------:R-:W-:Y:S01]  /*11440*/  FMUL R219, R219, UR13 ;  /* 0x0000000ddbdb7c20 */ /* 0x000fe20008400000 */
[----:B------:R-:W-:Y:S01]  /*11450*/  F2FP.SATFINITE.E4M3.F32.PACK_AB_MERGE_C R221, RZ, R221, RZ ;  /* 0x000000ddffdd723e */ /* 0x000fe200048070ff */
[----:B------:R-:W-:Y:S01]  /*11460*/  FMUL R217, R217, UR13 ;  /* 0x0000000dd9d97c20 */ /* 0x000fe20008400000 */
[----:B-1----:R-:W-:Y:S01]  /*11470*/  F2FP.SATFINITE.E4M3.F32.PACK_AB_MERGE_C R33, RZ, R220, RZ ;  /* 0x000000dcff21723e */ /* 0x002fe200048070ff */
[----:B------:R0:W-:Y:S01]  /*11480*/  @!P0 STG.E.U8 desc[UR40][R26.64+0x8], R35 ;  /* 0x000008231a008986 */ /* 0x0001e2000c101128 */
[----:B------:R-:W-:-:S03]  /*11490*/  F2FP.SATFINITE.E4M3.F32.PACK_AB_MERGE_C R219, RZ, R219, RZ ;  /* 0x000000dbffdb723e */ /* 0x000fc600048070ff */
[----:B------:R-:W-:Y:S01]  /*114a0*/  @!P1 STG.E.U8 desc[UR40][R26.64+0x9], R221 ;  /* 0x000009dd1a009986 */ /* 0x000fe2000c101128 */
[----:B------:R-:W-:-:S03]  /*114b0*/  ISETP.LT.OR P1, PT, R43, 0x11, !P2 ;  /* 0x000000112b00780c */ /* 0x000fc60005721670 */
[----:B------:R1:W-:Y:S01]  /*114c0*/  @!P5 STG.E.U8 desc[UR40][R24.64+0x10], R33 ;  /* 0x000010211800d986 */ /* 0x0003e2000c101128 */
[C---:B------:R-:W-:Y:S02]  /*114d0*/  ISETP.LT.OR P5, PT, R43.reuse, 0x12, !P2 ;  /* 0x000000122b00780c */ /* 0x040fe400057a1670 */
[C---:B------:R-:W-:Y:S01]  /*114e0*/  ISETP.LT.OR P0, PT, R43.reuse, 0x19, !P3 ;  /* 0x000000192b00780c */ /* 0x040fe20005f01670 */
[----:B------:R-:W-:Y:S01]  /*114f0*/  FMUL R218, R218, UR13 ;  /* 0x0000000ddada7c20 */ /* 0x000fe20008400000 */
[----:B------:R-:W-:Y:S01]  /*11500*/  @!P6 STG.E.U8 desc[UR40][R24.64+0x11], R219 ;  /* 0x000011db1800e986 */ /* 0x000fe2000c101128 */
[----:B------:R-:W-:Y:S01]  /*11510*/  FMUL R216, R216, UR13 ;  /* 0x0000000dd8d87c20 */ /* 0x000fe20008400000 */
[----:B------:R-:W-:Y:S01]  /*11520*/  ISETP.LT.OR P6, PT, R43, 0x1a, !P3 ;  /* 0x0000001a2b00780c */ /* 0x000fe20005fc1670 */
[----:B------:R-:W-:Y:S01]  /*11530*/  FMUL R215, R215, UR13 ;  /* 0x0000000dd7d77c20 */ /* 0x000fe20008400000 */
[----:B------:R-:W-:Y:S01]  /*11540*/  F2FP.SATFINITE.E4M3.F32.PACK_AB_MERGE_C R217, RZ, R217, RZ ;  /* 0x000000d9ffd9723e */ /* 0x000fe200048070ff */
[----:B------:R-:W-:Y:S01]  /*11550*/  FMUL R214, R214, UR13 ;  /* 0x0000000dd6d67c20 */ /* 0x000fe20008400000 */
[----:B0-----:R-:W-:Y:S01]  /*11560*/  F2FP.SATFINITE.E4M3.F32.PACK_AB_MERGE_C R35, RZ, R218, RZ ;  /* 0x000000daff23723e */ /* 0x001fe200048070ff */
[----:B------:R-:W-:Y:S01]  /*11570*/  FMUL R213, R213, UR13 ;  /* 0x0000000dd5d57c20 */ /* 0x000fe20008400000 */
[----:B-1----:R-:W-:Y:S01]  /*11580*/  F2FP.SATFINITE.E4M3.F32.PACK_AB_MERGE_C R33, RZ, R216, RZ ;  /* 0x000000d8ff21723e */ /* 0x002fe200048070ff */
[----:B------:R-:W-:Y:S01]  /*11590*/  @!P5 STG.E.U8 desc[UR40][R26.64+0x11], R217 ;  /* 0x000011d91a00d986 */ /* 0x000fe2000c101128 */
[----:B------:R-:W-:-:S02]  /*115a0*/  F2FP.SATFINITE.E4M3.F32.PACK_AB_MERGE_C R215, RZ, R215, RZ ;  /* 0x000000d7ffd7723e */ /* 0x000fc400048070ff */
[----:B------:R-:W-:Y:S01]  /*115b0*/  ISETP.LT.OR P5, PT, R43, 0x19, !P2 ;  /* 0x000000192b00780c */ /* 0x000fe200057a1670 */
[----:B------:R0:W-:Y:S01]  /*115c0*/  @!P1 STG.E.U8 desc[UR40][R26.64+0x10], R35 ;  /* 0x000010231a009986 */ /* 0x0001e2000c101128 */
[----:B------:R-:W-:-:S03]  /*115d0*/  ISETP.GE.AND P1, PT, R44, 0x81, PT ;  /* 0x000000812c00780c */ /* 0x000fc60003f26270 */
[----:B------:R1:W-:Y:S01]  /*115e0*/  @!P0 STG.E.U8 desc[UR40][R24.64+0x18], R33 ;  /* 0x0000182118008986 */ /* 0x0003e2000c101128 */
[----:B------:R-:W-:-:S03]  /*115f0*/  ISETP.LT.OR P0, PT, R43, 0x1a, !P2 ;  /* 0x0000001a2b00780c */ /* 0x000fc60005701670 */
[----:B------:R-:W-:Y:S01]  /*11600*/  @!P6 STG.E.U8 desc[UR40][R24.64+0x19], R215 ;  /* 0x000019d71800e986 */ /* 0x000fe2000c101128 */
[----:B------:R-:W-:Y:S01]  /*11610*/  ISETP.LT.OR P6, PT, R43, 0x1, !P1 ;  /* 0x000000012b00780c */ /* 0x000fe20004fc1670 */
[----:B------:R-:W-:Y:S01]  /*11620*/  FMUL R212, R212, UR13 ;  /* 0x0000000dd4d47c20 */ /* 0x000fe20008400000 */
[----:B0-----:R-:W-:Y:S01]  /*11630*/  F2FP.SATFINITE.E4M3.F32.PACK_AB_MERGE_C R35, RZ, R214, RZ ;  /* 0x000000d6ff23723e */ /* 0x001fe200048070ff */
[----:B------:R-:W-:Y:S01]  /*11640*/  FMUL R211, R211, UR13 ;  /* 0x0000000dd3d37c20 */ /* 0x000fe20008400000 */
[----:B------:R-:W-:Y:S01]  /*11650*/  F2FP.SATFINITE.E4M3.F32.PACK_AB_MERGE_C R213, RZ, R213, RZ ;  /* 0x000000d5ffd5723e */ /* 0x000fe200048070ff */
[----:B------:R-:W-:Y:S01]  /*11660*/  FMUL R210, R210, UR13 ;  /* 0x0000000dd2d27c20 */ /* 0x000fe20008400000 */
[----:B-1----:R-:W-:Y:S01]  /*11670*/  F2FP.SATFINITE.E4M3.F32.PACK_AB_MERGE_C R33, RZ, R212, RZ ;  /* 0x000000d4ff21723e */ /* 0x002fe200048070ff */
[----:B------:R0:W-:Y:S01]  /*11680*/  @!P5 STG.E.U8 desc[UR40][R26.64+0x18], R35 ;  /* 0x000018231a00d986 */ /* 0x0001e2000c101128 */
[----:B------:R-:W-:-:S03]  /*11690*/  ISETP.LT.OR P5, PT, R43, 0x2, !P1 ;  /* 0x000000022b00780c */ /* 0x000fc60004fa1670 */
[----:B------:R-:W-:Y:S01]  /*116a0*/  @!P0 STG.E.U8 desc[UR40][R26.64+0x19], R213 ;  /* 0x000019d51a008986 */ /* 0x000fe2000c101128 */
[----:B------:R-:W-:-:S03]  /*116b0*/  ISETP.GE.AND P0, PT, R44, 0x89, PT ;  /* 0x000000892c00780c */ /* 0x000fc60003f06270 */
[----:B------:R1:W-:Y:S01]  /*116c0*/  @!P6 STG.E.U8 desc[UR40][R28.64], R33 ;  /* 0x000000211c00e986 */ /* 0x0003e2000c101128 */
[----:B------:R-:W-:Y:S02]  /*116d0*/  ISETP.LT.OR P6, PT, R43, 0x1, !P0 ;  /* 0x000000012b00780c */ /* 0x000fe400047c1670 */
[----:B------:R-:W-:Y:S01]  /*116e0*/  F2FP.SATFINITE.E4M3.F32.PACK_AB_MERGE_C R211, RZ, R211, RZ ;  /* 0x000000d3ffd3723e */ /* 0x000fe200048070ff */
[----:B------:R-:W-:Y:S01]  /*116f0*/  FMUL R209, R209, UR13 ;  /* 0x0000000dd1d17c20 */ /* 0x000fe20008400000 */
[----:B0-----:R-:W-:Y:S01]  /*11700*/  F2FP.SATFINITE.E4M3.F32.PACK_AB_MERGE_C R35, RZ, R210, RZ ;  /* 0x000000d2ff23723e */ /* 0x001fe200048070ff */
[----:B------:R-:W-:Y:S01]  /*11710*/  FMUL R208, R208, UR13 ;  /* 0x0000000dd0d07c20 */ /* 0x000fe20008400000 */
[----:B------:R-:W-:Y:S01]  /*11720*/  FMUL R207, R207, UR13 ;  /* 0x0000000dcfcf7c20 */ /* 0x000fe20008400000 */
[----:B------:R-:W-:Y:S01]  /*11730*/  @!P5 STG.E.U8 desc[UR40][R28.64+0x1], R211 ;  /* 0x000001d31c00d986 */ /* 0x000fe2000c101128 */
[C---:B------:R-:W-:Y:S02]  /*11740*/  ISETP.LT.OR P5, PT, R43.reuse, 0x2, !P0 ;  /* 0x000000022b00780c */ /* 0x040fe400047a1670 */
[----:B------:R-:W-:Y:S01]  /*11750*/  F2FP.SATFINITE.E4M3.F32.PACK_AB_MERGE_C R209, RZ, R209, RZ ;  /* 0x000000d1ffd1723e */ /* 0x000fe200048070ff */
[----:B------:R-:W-:Y:S01]  /*11760*/  FMUL R206, R206, UR13 ;  /* 0x0000000dcece7c20 */ /* 0x000fe20008400000 */
[----:B------:R-:W2:Y:S04]  /*11770*/  LDL.LU R227, [R1+0x10] ;  /* 0x0000100001e37983 */ /* 0x000ea80000300800 */
[----:B------:R0:W-:Y:S01]  /*11780*/  @!P6 STG.E.U8 desc[UR40][R30.64], R35 ;  /* 0x000000231e00e986 */ /* 0x0001e2000c101128 */
[----:B------:R-:W-:-:S02]  /*11790*/  ISETP.LT.OR P6, PT, R43, 0x9, !P1 ;  /* 0x000000092b00780c */ /* 0x000fc40004fc1670 */
[----:B-1----:R-:W-:Y:S01]  /*117a0*/  F2FP.SATFINITE.E4M3.F32.PACK_AB_MERGE_C R33, RZ, R208, RZ ;  /* 0x000000d0ff21723e */ /* 0x002fe200048070ff */
[----:B------:R-:W3:Y:S04]  /*117b0*/  LDL.LU R226, [R1+0xc] ;  /* 0x00000c0001e27983 */ /* 0x000ee80000300800 */
[----:B------:R-:W-:Y:S01]  /*117c0*/  @!P5 STG.E.U8 desc[UR40][R30.64+0x1], R209 ;  /* 0x000001d11e00d986 */ /* 0x000fe2000c101128 */
[C---:B------:R-:W-:Y:S02]  /*117d0*/  ISETP.LT.OR P5, PT, R43.reuse, 0xa, !P1 ;  /* 0x0000000a2b00780c */ /* 0x040fe40004fa1670 */
[----:B------:R-:W-:Y:S01]  /*117e0*/  F2FP.SATFINITE.E4M3.F32.PACK_AB_MERGE_C R207, RZ, R207, RZ ;  /* 0x000000cfffcf723e */ /* 0x000fe200048070ff */
[----:B------:R-:W4:Y:S04]  /*117f0*/  LDL.LU R224, [R1+0x8] ;  /* 0x0000080001e07983 */ /* 0x000f280000300800 */
[----:B------:R1:W-:Y:S01]  /*11800*/  @!P6 STG.E.U8 desc[UR40][R28.64+0x8], R33 ;  /* 0x000008211c00e986 */ /* 0x0003e2000c101128 */
[----:B------:R-:W-:-:S02]  /*11810*/  ISETP.LT.OR P6, PT, R43, 0x9, !P0 ;  /* 0x000000092b00780c */ /* 0x000fc400047c1670 */
[----:B0-----:R-:W-:Y:S01]  /*11820*/  F2FP.SATFINITE.E4M3.F32.PACK_AB_MERGE_C R35, RZ, R206, RZ ;  /* 0x000000ceff23723e */ /* 0x001fe200048070ff */
[----:B------:R-:W2:Y:S04]  /*11830*/  LDL.LU R225, [R1+0x4] ;  /* 0x0000040001e17983 */ /* 0x000ea80000300800 */
[----:B------:R-:W-:Y:S01]  /*11840*/  @!P5 STG.E.U8 desc[UR40][R28.64+0x9], R207 ;  /* 0x000009cf1c00d986 */ /* 0x000fe2000c101128 */
[----:B------:R-:W-:Y:S01]  /*11850*/  ISETP.LT.OR P5, PT, R43, 0xa, !P0 ;  /* 0x0000000a2b00780c */ /* 0x000fe200047a1670 */
[----:B------:R-:W-:Y:S02]  /*11860*/  FMUL R205, R205, UR13 ;  /* 0x0000000dcdcd7c20 */ /* 0x000fe40008400000 */
[----:B------:R-:W4:Y:S04]  /*11870*/  LDL.LU R223, [R1+0x18] ;  /* 0x0000180001df7983 */ /* 0x000f280000300800 */
[----:B------:R-:W4:Y:S04]  /*11880*/  LDL.LU R222, [R1+0x14] ;  /* 0x0000140001de7983 */ /* 0x000f280000300800 */
[----:B------:R-:W3:Y:S01]  /*11890*/  LDL.LU R220, [R1] ;  /* 0x0000000001dc7983 */ /* 0x000ee20000300800 */
[----:B------:R-:W-:Y:S01]  /*118a0*/  F2FP.SATFINITE.E4M3.F32.PACK_AB_MERGE_C R205, RZ, R205, RZ ;  /* 0x000000cdffcd723e */ /* 0x000fe200048070ff */
[----:B------:R-:W-:Y:S01]  /*118b0*/  FMUL R204, R204, UR13 ;  /* 0x0000000dcccc7c20 */ /* 0x000fe20008400000 */
[----:B------:R-:W-:Y:S01]  /*118c0*/  FMUL R203, R203, UR13 ;  /* 0x0000000dcbcb7c20 */ /* 0x000fe20008400000 */
[----:B------:R0:W-:Y:S01]  /*118d0*/  @!P6 STG.E.U8 desc[UR40][R30.64+0x8], R35 ;  /* 0x000008231e00e986 */ /* 0x0001e2000c101128 */
[C---:B------:R-:W-:Y:S01]  /*118e0*/  ISETP.LT.OR P6, PT, R43.reuse, 0x11, !P1 ;  /* 0x000000112b00780c */ /* 0x040fe20004fc1670 */
[----:B------:R-:W-:Y:S01]  /*118f0*/  FMUL R202, R202, UR13 ;  /* 0x0000000dcaca7c20 */ /* 0x000fe20008400000 */
[----:B-1----:R-:W-:Y:S01]  /*11900*/  F2FP.SATFINITE.E4M3.F32.PACK_AB_MERGE_C R33, RZ, R204, RZ ;  /* 0x000000ccff21723e */ /* 0x002fe200048070ff */
[----:B------:R-:W-:Y:S01]  /*11910*/  @!P5 STG.E.U8 desc[UR40][R30.64+0x9], R205 ;  /* 0x000009cd1e00d986 */ /* 0x000fe2000c101128 */
[----:B------:R-:W-:Y:S01]  /*11920*/  ISETP.LT.OR P5, PT, R43, 0x12, !P1 ;  /* 0x000000122b00780c */ /* 0x000fe20004fa1670 */
[----:B------:R-:W-:Y:S01]  /*11930*/  FMUL R201, R201, UR13 ;  /* 0x0000000dc9c97c20 */ /* 0x000fe20008400000 */
[----:B------:R-:W-:Y:S01]  /*11940*/  F2FP.SATFINITE.E4M3.F32.PACK_AB_MERGE_C R203, RZ, R203, RZ ;  /* 0x000000cbffcb723e */ /* 0x000fe200048070ff */
[----:B------:R-:W-:Y:S01]  /*11950*/  FMUL R200, R200, UR13 ;  /* 0x0000000dc8c87c20 */ /* 0x000fe20008400000 */
[----:B------:R-:W-:Y:S01]  /*11960*/  FMUL R199, R199, UR13 ;  /* 0x0000000dc7c77c20 */ /* 0x000fe20008400000 */
[----:B------:R-:W-:Y:S01]  /*11970*/  FMUL R198, R198, UR13 ;  /* 0x0000000dc6c67c20 */ /* 0x000fe20008400000 */
[----:B------:R-:W-:Y:S01]  /*11980*/  F2FP.SATFINITE.E4M3.F32.PACK_AB_MERGE_C R201, RZ, R201, RZ ;  /* 0x000000c9ffc9723e */ /* 0x000fe200048070ff */
[----:B------:R-:W-:Y:S01]  /*11990*/  FMUL R197, R197, UR13 ;  /* 0x0000000dc5c57c20 */ /* 0x000fe20008400000 */
[----:B0-----:R-:W-:Y:S01]  /*119a0*/  F2FP.SATFINITE.E4M3.F32.PACK_AB_MERGE_C R35, RZ, R202, RZ ;  /* 0x000000caff23723e */ /* 0x001fe200048070ff */
[----:B------:R0:W-:Y:S01]  /*119b0*/  @!P6 STG.E.U8 desc[UR40][R28.64+0x10], R33 ;  /* 0x000010211c00e986 */ /* 0x0001e2000c101128 */
[C---:B------:R-:W-:Y:S01]  /*119c0*/  ISETP.LT.OR P6, PT, R43.reuse, 0x11, !P0 ;  /* 0x000000112b00780c */ /* 0x040fe200047c1670 */
[----:B------:R-:W-:Y:S01]  /*119d0*/  FMUL R196, R196, UR13 ;  /* 0x0000000dc4c47c20 */ /* 0x000fe20008400000 */
[----:B------:R-:W-:Y:S01]  /*119e0*/  F2FP.SATFINITE.E4M3.F32.PACK_AB_MERGE_C R199, RZ, R199, RZ ;  /* 0x000000c7ffc7723e */ /* 0x000fe200048070ff */
        /* <DEDUP_REMOVED lines=75> */
[----:B-----5:R-:W-:Y:S01]  /*11ea0*/  FMUL R3, R3, UR13 ;  /* 0x0000000d03037c20 */ /* 0x020fe20008400000 */
[----:B------:R-:W-:Y:S01]  /*11eb0*/  FMUL R0, R0, UR13 ;  /* 0x0000000d00007c20 */ /* 0x000fe20008400000 */
[----:B------:R-:W-:Y:S01]  /*11ec0*/  F2FP.SATFINITE.E4M3.F32.PACK_AB_MERGE_C R5, RZ, R5, RZ ;  /* 0x00000005ff05723e */ /* 0x000fe200048070ff */
[----:B------:R-:W-:Y:S01]  /*11ed0*/  FMUL R2, R2, UR13 ;  /* 0x0000000d02027c20 */ /* 0x000fe20008400000 */
[----:B0-----:R-:W-:Y:S01]  /*11ee0*/  F2FP.SATFINITE.E4M3.F32.PACK_AB_MERGE_C R35, RZ, R190, RZ ;  /* 0x000000beff23723e */ /* 0x001fe200048070ff */
[----:B------:R0:W-:Y:S01]  /*11ef0*/  @!P6 STG.E.U8 desc[UR40][R24.64+0x28], R33 ;  /* 0x000028211800e986 */ /* 0x0001e2000c101128 */
[----:B------:R-:W-:-:S02]  /*11f00*/  ISETP.LT.OR P6, PT, R43, 0x29, !P2 ;  /* 0x000000292b00780c */ /* 0x000fc400057c1670 */
[----:B------:R-:W-:Y:S01]  /*11f10*/  F2FP.SATFINITE.E4M3.F32.PACK_AB_MERGE_C R3, RZ, R3, RZ ;  /* 0x00000003ff03723e */ /* 0x000fe200048070ff */
[----:B------:R-:W-:Y:S01]  /*11f20*/  @!P5 STG.E.U8 desc[UR40][R24.64+0x29], R191 ;  /* 0x000029bf1800d986 */ /* 0x000fe2000c101128 */
[----:B------:R-:W-:Y:S02]  /*11f30*/  ISETP.LT.OR P5, PT, R43, 0x2a, !P2 ;  /* 0x0000002a2b00780c */ /* 0x000fe400057a1670 */
[----:B0-----:R-:W-:-:S07]  /*11f40*/  F2FP.SATFINITE.E4M3.F32.PACK_AB_MERGE_C R33, RZ, R188, RZ ;  /* 0x000000bcff21723e */ /* 0x001fce00048070ff */
[----:B------:R0:W-:Y:S01]  /*11f50*/  @!P6 STG.E.U8 desc[UR40][R26.64+0x28], R35 ;  /* 0x000028231a00e986 */ /* 0x0001e2000c101128 */
[----:B------:R-:W-:-:S03]  /*11f60*/  ISETP.LT.OR P6, PT, R43, 0x31, !P3 ;  /* 0x000000312b00780c */ /* 0x000fc60005fc1670 */
        /* <DEDUP_REMOVED lines=13> */
[----:B------:R-:W-:Y:S01]  /*12040*/  @!P6 STG.E.U8 desc[UR40][R24.64+0x38], R33 ;  /* 0x000038211800e986 */ /* 0x000fe2000c101128 */
[----:B------:R-:W-:-:S03]  /*12050*/  ISETP.LT.OR P6, PT, R43, 0x39, !P2 ;  /* 0x000000392b00780c */ /* 0x000fc600057c1670 */
[----:B------:R0:W-:Y:S01]  /*12060*/  @!P5 STG.E.U8 desc[UR40][R24.64+0x39], R23 ;  /* 0x000039171800d986 */ /* 0x0001e2000c101128 */
[----:B------:R-:W-:-:S09]  /*12070*/  ISETP.LT.OR P5, PT, R43, 0x3a, !P2 ;  /* 0x0000003a2b00780c */ /* 0x000fd200057a1670 */
[----:B------:R-:W-:Y:S01]  /*12080*/  @!P6 STG.E.U8 desc[UR40][R26.64+0x38], R35 ;  /* 0x000038231a00e986 */ /* 0x000fe2000c101128 */
[C---:B------:R-:W-:Y:S02]  /*12090*/  ISETP.LT.OR P6, PT, R43.reuse, 0x21, !P1 ;  /* 0x000000212b00780c */ /* 0x040fe40004fc1670 */
[----:B0-----:R-:W-:Y:S01]  /*120a0*/  F2FP.SATFINITE.E4M3.F32.PACK_AB_MERGE_C R23, RZ, R20, RZ ;  /* 0x00000014ff17723e */ /* 0x001fe200048070ff */
        /* <DEDUP_REMOVED lines=37> */
[----:B------:R1:W-:Y:S01]  /*12300*/  @!P6 STG.E.U8 desc[UR40][R30.64+0x38], R9 ;  /* 0x000038091e00e986 */ /* 0x0003e2000c101128 */
[C---:B------:R-:W-:Y:S02]  /*12310*/  ISETP.LT.OR P6, PT, R43.reuse, 0x41, !P3 ;  /* 0x000000412b00780c */ /* 0x040fe40005fc1670 */
[----:B0-----:R-:W-:Y:S01]  /*12320*/  F2FP.SATFINITE.E4M3.F32.PACK_AB_MERGE_C R7, RZ, R4, RZ ;  /* 0x00000004ff07723e */ /* 0x001fe200048070ff */
[----:B------:R0:W-:Y:S01]  /*12330*/  @!P5 STG.E.U8 desc[UR40][R30.64+0x39], R5 ;  /* 0x000039051e00d986 */ /* 0x0001e2000c101128 */
[----:B------:R-:W-:Y:S02]  /*12340*/  ISETP.LT.OR P5, PT, R43, 0x42, !P3 ;  /* 0x000000422b00780c */ /* 0x000fe40005fa1670 */
[----:B-1----:R-:W-:-:S07]  /*12350*/  F2FP.SATFINITE.E4M3.F32.PACK_AB_MERGE_C R9, RZ, R0, RZ ;  /* 0x00000000ff09723e */ /* 0x002fce00048070ff */
[----:B------:R1:W-:Y:S01]  /*12360*/  @!P6 STG.E.U8 desc[UR40][R24.64+0x40], R7 ;  /* 0x000040071800e986 */ /* 0x0003e2000c101128 */
[----:B------:R-:W-:Y:S01]  /*12370*/  ISETP.LT.OR P6, PT, R43, 0x41, !P2 ;  /* 0x000000412b00780c */ /* 0x000fe200057c1670 */
[----:B---3--:R-:W-:Y:S01]  /*12380*/  FMUL R0, R220, UR13 ;  /* 0x0000000ddc007c20 */ /* 0x008fe20008400000 */
[----:B0-----:R-:W-:Y:S01]  /*12390*/  F2FP.SATFINITE.E4M3.F32.PACK_AB_MERGE_C R5, RZ, R2, RZ ;  /* 0x00000002ff05723e */ /* 0x001fe200048070ff */
[----:B------:R-:W3:Y:S01]  /*123a0*/  LDL.LU R220, [R1+0x1c] ;  /* 0x00001c0001dc7983 */ /* 0x000ee20000300800 */
[----:B--2---:R-:W-:-:S03]  /*123b0*/  FMUL R2, R225, UR13 ;  /* 0x0000000de1027c20 */ /* 0x004fc60008400000 */
[----:B------:R0:W-:Y:S01]  /*123c0*/  @!P5 STG.E.U8 desc[UR40][R24.64+0x41], R3 ;  /* 0x000041031800d986 */ /* 0x0001e2000c101128 */
[----:B------:R-:W-:-:S03]  /*123d0*/  ISETP.LT.OR P5, PT, R43, 0x42, !P2 ;  /* 0x000000422b00780c */ /* 0x000fc600057a1670 */
[----:B------:R-:W2:Y:S01]  /*123e0*/  LDL.LU R225, [R1+0x20] ;  /* 0x0000200001e17983 */ /* 0x000ea20000300800 */
[----:B-1----:R-:W-:Y:S01]  /*123f0*/  F2FP.SATFINITE.E4M3.F32.PACK_AB_MERGE_C R7, RZ, R2, RZ ;  /* 0x00000002ff07723e */ /* 0x002fe200048070ff */
[----:B------:R-:W-:Y:S02]  /*12400*/  FMUL R2, R226, UR13 ;  /* 0x0000000de2027c20 */ /* 0x000fe40008400000 */
[----:B------:R1:W-:Y:S01]  /*12410*/  @!P6 STG.E.U8 desc[UR40][R26.64+0x40], R5 ;  /* 0x000040051a00e986 */ /* 0x0003e2000c101128 */
[----:B------:R-:W-:Y:S02]  /*12420*/  ISETP.LT.OR P6, PT, R43, 0x49, !P3 ;  /* 0x000000492b00780c */ /* 0x000fe40005fc1670 */
[----:B0-----:R-:W-:Y:S01]  /*12430*/  F2FP.SATFINITE.E4M3.F32.PACK_AB_MERGE_C R3, RZ, R0, RZ ;  /* 0x00000000ff03723e */ /* 0x001fe200048070ff */
[----:B----4-:R-:W-:Y:S02]  /*12440*/  FMUL R0, R224, UR13 ;  /* 0x0000000de0007c20 */ /* 0x010fe40008400000 */
[----:B------:R-:W4:Y:S04]  /*12450*/  LDL.LU R224, [R1+0x24] ;  /* 0x0000240001e07983 */ /* 0x000f280000300800 */
[----:B------:R-:W4:Y:S01]  /*12460*/  LDL.LU R226, [R1+0x28] ;  /* 0x0000280001e27983 */ /* 0x000f220000300800 */
[----:B-1----:R-:W-:Y:S01]  /*12470*/  F2FP.SATFINITE.E4M3.F32.PACK_AB_MERGE_C R5, RZ, R0, RZ ;  /* 0x00000000ff05723e */ /* 0x002fe200048070ff */
[----:B------:R-:W-:-:S02]  /*12480*/  FMUL R0, R227, UR13 ;  /* 0x0000000de3007c20 */ /* 0x000fc40008400000 */
[----:B------:R-:W4:Y:S04]  /*12490*/  LDL.LU R227, [R1+0x2c] ;  /* 0x00002c0001e37983 */ /* 0x000f280000300800 */
[----:B------:R0:W-:Y:S01]  /*124a0*/  @!P5 STG.E.U8 desc[UR40][R26.64+0x41], R9 ;  /* 0x000041091a00d986 */ /* 0x0001e2000c101128 */
[----:B------:R-:W-:-:S03]  /*124b0*/  ISETP.LT.OR P5, PT, R43, 0x4a, !P3 ;  /* 0x0000004a2b00780c */ /* 0x000fc60005fa1670 */
[----:B------:R1:W-:Y:S01]  /*124c0*/  @!P6 STG.E.U8 desc[UR40][R24.64+0x48], R3 ;  /* 0x000048031800e986 */ /* 0x0003e2000c101128 */
[----:B------:R-:W-:-:S09]  /*124d0*/  ISETP.LT.OR P6, PT, R43, 0x49, !P2 ;  /* 0x000000492b00780c */ /* 0x000fd200057c1670 */
[----:B------:R1:W-:Y:S01]  /*124e0*/  @!P5 STG.E.U8 desc[UR40][R24.64+0x49], R7 ;  /* 0x000049071800d986 */ /* 0x0003e2000c101128 */
[C---:B------:R-:W-:Y:S02]  /*124f0*/  ISETP.LT.OR P5, PT, R43.reuse, 0x4a, !P2 ;  /* 0x0000004a2b00780c */ /* 0x040fe400057a1670 */
[----:B0-----:R-:W-:Y:S01]  /*12500*/  F2FP.SATFINITE.E4M3.F32.PACK_AB_MERGE_C R9, RZ, R2, RZ ;  /* 0x00000002ff09723e */ /* 0x001fe200048070ff */
[----:B------:R-:W-:Y:S01]  /*12510*/  FMUL R2, R222, UR13 ;  /* 0x0000000dde027c20 */ /* 0x000fe20008400000 */
[----:B------:R0:W-:Y:S01]  /*12520*/  @!P6 STG.E.U8 desc[UR40][R26.64+0x48], R5 ;  /* 0x000048051a00e986 */ /* 0x0001e2000c101128 */
[----:B------:R-:W-:-:S03]  /*12530*/  ISETP.LT.OR P6, PT, R43, 0x51, !P3 ;  /* 0x000000512b00780c */ /* 0x000fc60005fc1670 */
[----:B------:R-:W4:Y:S01]  /*12540*/  LDL.LU R222, [R1+0x30] ;  /* 0x0000300001de7983 */ /* 0x000f220000300800 */
[----:B-1----:R-:W-:Y:S01]  /*12550*/  F2FP.SATFINITE.E4M3.F32.PACK_AB_MERGE_C R3, RZ, R0, RZ ;  /* 0x00000000ff03723e */ /* 0x002fe200048070ff */
[----:B------:R-:W-:-:S03]  /*12560*/  FMUL R0, R223, UR13 ;  /* 0x0000000ddf007c20 */ /* 0x000fc60008400000 */
[----:B------:R1:W-:Y:S01]  /*12570*/  @!P5 STG.E.U8 desc[UR40][R26.64+0x49], R9 ;  /* 0x000049091a00d986 */ /* 0x0003e2000c101128 */
[----:B------:R-:W-:Y:S02]  /*12580*/  ISETP.LT.OR P5, PT, R43, 0x52, !P3 ;  /* 0x000000522b00780c */ /* 0x000fe40005fa1670 */
[----:B------:R-:W-:Y:S01]  /*12590*/  F2FP.SATFINITE.E4M3.F32.PACK_AB_MERGE_C R7, RZ, R2, RZ ;  /* 0x00000002ff07723e */ /* 0x000fe200048070ff */
[----:B------:R-:W4:Y:S01]  /*125a0*/  LDL.LU R223, [R1+0x34] ;  /* 0x0000340001df7983 */ /* 0x000f220000300800 */
[----:B0-----:R-:W-:-:S03]  /*125b0*/  F2FP.SATFINITE.E4M3.F32.PACK_AB_MERGE_C R5, RZ, R0, RZ ;  /* 0x00000000ff05723e */ /* 0x001fc600048070ff */
[----:B------:R0:W-:Y:S06]  /*125c0*/  @!P6 STG.E.U8 desc[UR40][R24.64+0x50], R3 ;  /* 0x000050031800e986 */ /* 0x0001ec000c101128 */
[----:B------:R4:W-:Y:S01]  /*125d0*/  @!P5 STG.E.U8 desc[UR40][R24.64+0x51], R7 ;  /* 0x000051071800d986 */ /* 0x0009e2000c101128 */
[----:B---3--:R-:W-:-:S03]  /*125e0*/  FMUL R2, R220, UR13 ;  /* 0x0000000ddc027c20 */ /* 0x008fc60008400000 */
[----:B------:R-:W3:Y:S02]  /*125f0*/  LDL.LU R220, [R1+0x38] ;  /* 0x0000380001dc7983 */ /* 0x000ee40000300800 */
[----:B-1----:R-:W-:Y:S01]  /*12600*/  F2FP.SATFINITE.E4M3.F32.PACK_AB_MERGE_C R9, RZ, R2, RZ ;  /* 0x00000002ff09723e */ /* 0x002fe200048070ff */
[----:B--2---:R-:W-:Y:S02]  /*12610*/  FMUL R0, R225, UR13 ;  /* 0x0000000de1007c20 */ /* 0x004fe40008400000 */
[----:B------:R-:W2:Y:S03]  /*12620*/  LDL.LU R225, [R1+0x3c] ;  /* 0x00003c0001e17983 */ /* 0x000ea60000300800 */
[----:B0-----:R-:W-:Y:S01]  /*12630*/  F2FP.SATFINITE.E4M3.F32.PACK_AB_MERGE_C R3, RZ, R0, RZ ;  /* 0x00000000ff03723e */ /* 0x001fe200048070ff */
[----:B----4-:R-:W-:Y:S02]  /*12640*/  FMUL R2, R224, UR13 ;  /* 0x0000000de0027c20 */ /* 0x010fe40008400000 */
[----:B------:R-:W4:Y:S01]  /*12650*/  LDL.LU R224, [R1+0x40] ;  /* 0x0000400001e07983 */ /* 0x000f220000300800 */
[----:B------:R-:W-:-:S02]  /*12660*/  FMUL R0, R226, UR13 ;  /* 0x0000000de2007c20 */ /* 0x000fc40008400000 */
[----:B------:R-:W-:Y:S01]  /*12670*/  F2FP.SATFINITE.E4M3.F32.PACK_AB_MERGE_C R7, RZ, R2, RZ ;  /* 0x00000002ff07723e */ /* 0x000fe200048070ff */
[----:B------:R-:W4:Y:S01]  /*12680*/  LDL.LU R226, [R1+0x44] ;  /* 0x0000440001e27983 */ /* 0x000f220000300800 */
[----:B------:R-:W-:-:S03]  /*12690*/  FMUL R2, R227, UR13 ;  /* 0x0000000de3027c20 */ /* 0x000fc60008400000 */
[----:B------:R-:W4:Y:S01]  /*126a0*/  LDL.LU R227, [R1+0x48] ;  /* 0x0000480001e37983 */ /* 0x000f220000300800 */
[C---:B------:R-:W-:Y:S02]  /*126b0*/  ISETP.LT.OR P6, PT, R43.reuse, 0x51, !P2 ;  /* 0x000000512b00780c */ /* 0x040fe400057c1670 */
[----:B------:R-:W-:-:S11]  /*126c0*/  ISETP.LT.OR P5, PT, R43, 0x52, !P2 ;  /* 0x000000522b00780c */ /* 0x000fd600057a1670 */
        /* <DEDUP_REMOVED lines=12> */
[----:B------:R-:W-:Y:S01]  /*12790*/  FMUL R2, R223, UR13 ;  /* 0x0000000ddf027c20 */ /* 0x000fe20008400000 */
[----:B------:R-:W-:Y:S01]  /*127a0*/  F2FP.SATFINITE.E4M3.F32.PACK_AB_MERGE_C R3, RZ, R0, RZ ;  /* 0x00000000ff03723e */ /* 0x000fe200048070ff */
[----:B------:R-:W4:Y:S04]  /*127b0*/  LDL.LU R223, [R1+0x50] ;  /* 0x0000500001df7983 */ /* 0x000f280000300800 */
[----:B------:R1:W-:Y:S01]  /*127c0*/  @!P6 STG.E.U8 desc[UR40][R26.64+0x58], R5 ;  /* 0x000058051a00e986 */ /* 0x0003e2000c101128 */
[----:B------:R-:W-:Y:S02]  /*127d0*/  ISETP.LT.OR P6, PT, R43, 0x41, !P1 ;  /* 0x000000412b00780c */ /* 0x000fe40004fc1670 */
[----:B0-----:R-:W-:Y:S01]  /*127e0*/  F2FP.SATFINITE.E4M3.F32.PACK_AB_MERGE_C R7, RZ, R2, RZ ;  /* 0x00000002ff07723e */ /* 0x001fe200048070ff */
[----:B------:R0:W-:Y:S10]  /*127f0*/  @!P5 STG.E.U8 desc[UR40][R26.64+0x59], R9 ;  /* 0x000059091a00d986 */ /* 0x0001f4000c101128 */
        /* <DEDUP_REMOVED lines=23> */
[----:B------:R0:W-:Y:S01]  /*12970*/  @!P6 STG.E.U8 desc[UR40][R28.64+0x48], R3 ;  /* 0x000048031c00e986 */ /* 0x0001e2000c101128 */
[----:B------:R-:W-:Y:S01]  /*12980*/  ISETP.LT.OR P6, PT, R43, 0x49, !P0 ;  /* 0x000000492b00780c */ /* 0x000fe200047c1670 */
[----:B------:R-:W-:Y:S02]  /*12990*/  FMUL R2, R222, UR13 ;  /* 0x0000000dde027c20 */ /* 0x000fe40008400000 */
[----:B------:R-:W4:Y:S01]  /*129a0*/  LDL.LU R222, [R1+0x68] ;  /* 0x0000680001de7983 */ /* 0x000f220000300800 */
[----:B-1----:R-:W-:Y:S01]  /*129b0*/  F2FP.SATFINITE.E4M3.F32.PACK_AB_MERGE_C R5, RZ, R0, RZ ;  /* 0x00000000ff05723e */ /* 0x002fe200048070ff */
[----:B------:R-:W-:-:S04]  /*129c0*/  FMUL R0, R223, UR13 ;  /* 0x0000000ddf007c20 */ /* 0x000fc80008400000 */
        /* <DEDUP_REMOVED lines=33> */
[----:B-1----:R-:W-:-:S05]  /*12be0*/  F2FP.SATFINITE.E4M3.F32.PACK_AB_MERGE_C R7, RZ, R2, RZ ;  /* 0x00000002ff07723e */ /* 0x002fca00048070ff */
[----:B------:R1:W-:Y:S01]  /*12bf0*/  @!P6 STG.E.U8 desc[UR40][R28.64+0x58], R3 ;  /* 0x000058031c00e986 */ /* 0x0003e2000c101128 */
[----:B------:R-:W-:Y:S01]  /*12c00*/  ISETP.LT.OR P6, PT, R43, 0x59, !P0 ;  /* 0x000000592b00780c */ /* 0x000fe200047c1670 */
[----:B------:R-:W-:Y:S01]  /*12c10*/  FMUL R2, R223, UR13 ;  /* 0x0000000ddf027c20 */ /* 0x000fe20008400000 */
[----:B------:R-:W-:Y:S01]  /*12c20*/  F2FP.SATFINITE.E4M3.F32.PACK_AB_MERGE_C R5, RZ, R0, RZ ;  /* 0x00000000ff05723e */ /* 0x000fe200048070ff */
[----:B------:R-:W4:Y:S03]  /*12c30*/  LDL.LU R223, [R1+0x88] ;  /* 0x0000880001df7983 */ /* 0x000f260000300800 */
[----:B0-----:R-:W-:Y:S01]  /*12c40*/  F2FP.SATFINITE.E4M3.F32.PACK_AB_MERGE_C R9, RZ, R2, RZ ;  /* 0x00000002ff09723e */ /* 0x001fe200048070ff */
        /* <DEDUP_REMOVED lines=173> */
[----:B------:R-:W4:Y:S04]  /*13720*/  LDL.LU R223, [R1+0x114] ;  /* 0x0001140001df7983 */ /* 0x000f280000300800 */
[----:B------:R-:W4:Y:S01]  /*13730*/  LDL.LU R219, [R1+0x118] ;  /* 0x0001180001db7983 */ /* 0x000f220000300800 */
[----:B0-----:R-:W-:-:S03]  /*13740*/  F2FP.SATFINITE.E4M3.F32.PACK_AB_MERGE_C R5, RZ, R0, RZ ;  /* 0x00000000ff05723e */ /* 0x001fc600048070ff */
[----:B------:R0:W-:Y:S04]  /*13750*/  @!P6 STG.E.U8 desc[UR40][R24.64+0x80], R3 ;  /* 0x000080031800e986 */ /* 0x0001e8000c101128 */
[----:B------:R4:W-:Y:S01]  /*13760*/  @!P5 STG.E.U8 desc[UR40][R24.64+0x81], R7 ;  /* 0x000081071800d986 */ /* 0x0009e2000c101128 */
[----:B---3--:R-:W-:-:S05]  /*13770*/  FMUL R2, R220, UR13 ;  /* 0x0000000ddc027c20 */ /* 0x008fca0008400000 */
[----:B-1----:R-:W-:Y:S01]  /*13780*/  F2FP.SATFINITE.E4M3.F32.PACK_AB_MERGE_C R9, RZ, R2, RZ ;  /* 0x00000002ff09723e */ /* 0x002fe200048070ff */
[----:B--2---:R-:W-:Y:S02]  /*13790*/  FMUL R0, R225, UR13 ;  /* 0x0000000de1007c20 */ /* 0x004fe40008400000 */
[----:B------:R-:W2:Y:S03]  /*137a0*/  LDL.LU R225, [R1+0x11c] ;  /* 0x00011c0001e17983 */ /* 0x000ea60000300800 */
[----:B0-----:R-:W-:Y:S01]  /*137b0*/  F2FP.SATFINITE.E4M3.F32.PACK_AB_MERGE_C R3, RZ, R0, RZ ;  /* 0x00000000ff03723e */ /* 0x001fe200048070ff */
[----:B----4-:R-:W-:Y:S02]  /*137c0*/  FMUL R2, R224, UR13 ;  /* 0x0000000de0027c20 */ /* 0x010fe40008400000 */
[----:B------:R-:W3:Y:S01]  /*137d0*/  LDL.LU R224, [R1+0x120] ;  /* 0x0001200001e07983 */ /* 0x000ee20000300800 */
[----:B------:R-:W-:-:S02]  /*137e0*/  FMUL R0, R226, UR13 ;  /* 0x0000000de2007c20 */ /* 0x000fc40008400000 */
[----:B------:R-:W-:Y:S01]  /*137f0*/  F2FP.SATFINITE.E4M3.F32.PACK_AB_MERGE_C R7, RZ, R2, RZ ;  /* 0x00000002ff07723e */ /* 0x000fe200048070ff */
[----:B------:R-:W4:Y:S01]  /*13800*/  LDL.LU R226, [R1+0x124] ;  /* 0x0001240001e27983 */ /* 0x000f220000300800 */
[----:B------:R-:W-:-:S03]  /*13810*/  FMUL R2, R227, UR13 ;  /* 0x0000000de3027c20 */ /* 0x000fc60008400000 */
[----:B------:R-:W4:Y:S01]  /*13820*/  LDL.LU R227, [R1+0x128] ;  /* 0x0001280001e37983 */ /* 0x000f220000300800 */
[C---:B------:R-:W-:Y:S02]  /*13830*/  ISETP.LT.OR P5, PT, R43.reuse, 0x82, !P2 ;  /* 0x000000822b00780c */ /* 0x040fe400057a1670 */
[C---:B------:R-:W-:Y:S01]  /*13840*/  ISETP.LT.OR P6, PT, R43.reuse, 0x81, !P2 ;  /* 0x000000812b00780c */ /* 0x040fe200057c1670 */
[----:B------:R-:W4:Y:S04]  /*13850*/  LDL.LU R221, [R1+0x12c] ;  /* 0x00012c0001dd7983 */ /* 0x000f280000300800 */
[----:B------:R-:W4:Y:S06]  /*13860*/  LDL.LU R220, [R1+0x130] ;  /* 0x0001300001dc7983 */ /* 0x000f2c0000300800 */
[----:B------:R0:W-:Y:S01]  /*13870*/  @!P5 STG.E.U8 desc[UR40][R26.64+0x81], R9 ;  /* 0x000081091a00d986 */ /* 0x0001e2000c101128 */
[----:B------:R-:W-:-:S03]  /*13880*/  ISETP.LT.OR P5, PT, R43, 0x8a, !P3 ;  /* 0x0000008a2b00780c */ /* 0x000fc60005fa1670 */
[----:B------:R1:W-:Y:S01]  /*13890*/  @!P6 STG.E.U8 desc[UR40][R26.64+0x80], R5 ;  /* 0x000080051a00e986 */ /* 0x0003e2000c101128 */
[----:B------:R-:W-:-:S09]  /*138a0*/  ISETP.LT.OR P6, PT, R43, 0x89, !P3 ;  /* 0x000000892b00780c */ /* 0x000fd20005fc1670 */
[----:B------:R-:W-:Y:S01]  /*138b0*/  @!P5 STG.E.U8 desc[UR40][R24.64+0x89], R7 ;  /* 0x000089071800d986 */ /* 0x000fe2000c101128 */
[C---:B------:R-:W-:Y:S02]  /*138c0*/  ISETP.LT.OR P5, PT, R43.reuse, 0x8a, !P2 ;  /* 0x0000008a2b00780c */ /* 0x040fe400057a1670 */
[----:B0-----:R-:W-:Y:S01]  /*138d0*/  F2FP.SATFINITE.E4M3.F32.PACK_AB_MERGE_C R9, RZ, R2, RZ ;  /* 0x00000002ff09723e */ /* 0x001fe200048070ff */
[----:B------:R0:W-:Y:S01]  /*138e0*/  @!P6 STG.E.U8 desc[UR40][R24.64+0x88], R3 ;  /* 0x000088031800e986 */ /* 0x0001e2000c101128 */
[C---:B------:R-:W-:Y:S02]  /*138f0*/  ISETP.LT.OR P6, PT, R43.reuse, 0x89, !P2 ;  /* 0x000000892b00780c */ /* 0x040fe400057c1670 */
[----:B-1----:R-:W-:Y:S01]  /*13900*/  F2FP.SATFINITE.E4M3.F32.PACK_AB_MERGE_C R5, RZ, R0, RZ ;  /* 0x00000000ff05723e */ /* 0x002fe200048070ff */
[----:B------:R-:W-:Y:S02]  /*13910*/  FMUL R0, R222, UR13 ;  /* 0x0000000dde007c20 */ /* 0x000fe40008400000 */
[----:B------:R-:W4:Y:S04]  /*13920*/  LDL.LU R222, [R1+0x134] ;  /* 0x0001340001de7983 */ /* 0x000f280000300800 */
[----:B------:R-:W-:Y:S01]  /*13930*/  @!P5 STG.E.U8 desc[UR40][R26.64+0x89], R9 ;  /* 0x000089091a00d986 */ /* 0x000fe2000c101128 */
[----:B------:R-:W-:Y:S01]  /*13940*/  ISETP.LT.OR P5, PT, R43, 0x92, !P3 ;  /* 0x000000922b00780c */ /* 0x000fe20005fa1670 */
[----:B------:R-:W-:Y:S01]  /*13950*/  FMUL R2, R223, UR13 ;  /* 0x0000000ddf027c20 */ /* 0x000fe20008400000 */
[----:B0-----:R-:W-:Y:S01]  /*13960*/  F2FP.SATFINITE.E4M3.F32.PACK_AB_MERGE_C R3, RZ, R0, RZ ;  /* 0x00000000ff03723e */ /* 0x001fe200048070ff */
[----:B------:R0:W-:Y:S01]  /*13970*/  @!P6 STG.E.U8 desc[UR40][R26.64+0x88], R5 ;  /* 0x000088051a00e986 */ /* 0x0001e2000c101128 */
[----:B------:R-:W-:-:S02]  /*13980*/  FMUL R0, R219, UR13 ;  /* 0x0000000ddb007c20 */ /* 0x000fc40008400000 */
[----:B------:R-:W-:Y:S01]  /*13990*/  F2FP.SATFINITE.E4M3.F32.PACK_AB_MERGE_C R7, RZ, R2, RZ ;  /* 0x00000002ff07723e */ /* 0x000fe200048070ff */
[----:B------:R-:W4:Y:S02]  /*139a0*/  LDL.LU R223, [R1+0x138] ;  /* 0x0001380001df7983 */ /* 0x000f240000300800 */
[----:B0-----:R-:W-:-:S04]  /*139b0*/  F2FP.SATFINITE.E4M3.F32.PACK_AB_MERGE_C R5, RZ, R0, RZ ;  /* 0x00000000ff05723e */ /* 0x001fc800048070ff */
[----:B------:R0:W-:Y:S01]  /*139c0*/  @!P5 STG.E.U8 desc[UR40][R24.64+0x91], R7 ;  /* 0x000091071800d986 */ /* 0x0001e2000c101128 */
[----:B--2---:R-:W-:-:S03]  /*139d0*/  FMUL R2, R225, UR13 ;  /* 0x0000000de1027c20 */ /* 0x004fc60008400000 */
[----:B------:R-:W2:Y:S02]  /*139e0*/  LDL.LU R225, [R1+0x13c] ;  /* 0x00013c0001e17983 */ /* 0x000ea40000300800 */
[----:B------:R-:W-:Y:S01]  /*139f0*/  F2FP.SATFINITE.E4M3.F32.PACK_AB_MERGE_C R9, RZ, R2, RZ ;  /* 0x00000002ff09723e */ /* 0x000fe200048070ff */
[----:B---3--:R-:W-:Y:S02]  /*13a00*/  FMUL R0, R224, UR13 ;  /* 0x0000000de0007c20 */ /* 0x008fe40008400000 */
[----:B------:R-:W3:Y:S01]  /*13a10*/  LDL.LU R224, [R1+0x140] ;  /* 0x0001400001e07983 */ /* 0x000ee20000300800 */
[----:B----4-:R-:W-:Y:S02]  /*13a20*/  FMUL R2, R226, UR13 ;  /* 0x0000000de2027c20 */ /* 0x010fe40008400000 */
[----:B0-----:R-:W-:Y:S01]  /*13a30*/  F2FP.SATFINITE.E4M3.F32.PACK_AB_MERGE_C R7, RZ, R0, RZ ;  /* 0x00000000ff07723e */ /* 0x001fe200048070ff */
[----:B------:R-:W4:Y:S01]  /*13a40*/  LDL.LU R226, [R1+0x144] ;  /* 0x0001440001e27983 */ /* 0x000f220000300800 */
[----:B------:R-:W-:-:S03]  /*13a50*/  FMUL R0, R227, UR13 ;  /* 0x0000000de3007c20 */ /* 0x000fc60008400000 */
[----:B------:R-:W4:Y:S01]  /*13a60*/  LDL.LU R227, [R1+0x148] ;  /* 0x0001480001e37983 */ /* 0x000f220000300800 */
[C---:B------:R-:W-:Y:S02]  /*13a70*/  ISETP.LT.OR P6, PT, R43.reuse, 0x91, !P3 ;  /* 0x000000912b00780c */ /* 0x040fe40005fc1670 */
[C---:B------:R-:W-:Y:S01]  /*13a80*/  ISETP.LT.OR P5, PT, R43.reuse, 0x92, !P2 ;  /* 0x000000922b00780c */ /* 0x040fe200057a1670 */
[----:B------:R-:W4:Y:S10]  /*13a90*/  LDL.LU R219, [R1+0x14c] ;  /* 0x00014c0001db7983 */ /* 0x000f340000300800 */
[----:B------:R-:W-:Y:S01]  /*13aa0*/  @!P6 STG.E.U8 desc[UR40][R24.64+0x90], R3 ;  /* 0x000090031800e986 */ /* 0x000fe2000c101128 */
[----:B------:R-:W-:-:S02]  /*13ab0*/  ISETP.LT.OR P6, PT, R43, 0x91, !P2 ;  /* 0x000000912b00780c */ /* 0x000fc400057c1670 */
[----:B------:R-:W-:Y:S01]  /*13ac0*/  F2FP.SATFINITE.E4M3.F32.PACK_AB_MERGE_C R11, RZ, R2, RZ ;  /* 0x00000002ff0b723e */ /* 0x000fe200048070ff */
[----:B------:R-:W-:Y:S01]  /*13ad0*/  @!P5 STG.E.U8 desc[UR40][R26.64+0x91], R9 ;  /* 0x000091091a00d986 */ /* 0x000fe2000c101128 */
[----:B------:R-:W-:Y:S01]  /*13ae0*/  FMUL R2, R220, UR13 ;  /* 0x0000000ddc027c20 */ /* 0x000fe20008400000 */
[----:B------:R-:W-:-:S08]  /*13af0*/  ISETP.LT.OR P5, PT, R43, 0x99, !P2 ;  /* 0x000000992b00780c */ /* 0x000fd000057a1670 */
[----:B------:R0:W-:Y:S01]  /*13b00*/  @!P6 STG.E.U8 desc[UR40][R26.64+0x90], R5 ;  /* 0x000090051a00e986 */ /* 0x0001e2000c101128 */
[C---:B------:R-:W-:Y:S02]  /*13b10*/  ISETP.LT.OR P6, PT, R43.reuse, 0x99, !P3 ;  /* 0x000000992b00780c */ /* 0x040fe40005fc1670 */
[----:B------:R-:W-:Y:S02]  /*13b20*/  ISETP.LT.OR P3, PT, R43, 0x9a, !P3 ;  /* 0x0000009a2b00780c */ /* 0x000fe40005f61670 */
[----:B0-----:R-:W-:Y:S01]  /*13b30*/  F2FP.SATFINITE.E4M3.F32.PACK_AB_MERGE_C R5, RZ, R0, RZ ;  /* 0x00000000ff05723e */ /* 0x001fe200048070ff */
[----:B------:R-:W-:Y:S02]  /*13b40*/  FMUL R0, R221, UR13 ;  /* 0x0000000ddd007c20 */ /* 0x000fe40008400000 */
[----:B------:R-:W4:Y:S04]  /*13b50*/  LDL.LU R221, [R1+0x150] ;  /* 0x0001500001dd7983 */ /* 0x000f280000300800 */
[----:B------:R-:W4:Y:S01]  /*13b60*/  LDL.LU R220, [R1+0x154] ;  /* 0x0001540001dc7983 */ /* 0x000f220000300800 */
[----:B------:R-:W-:-:S03]  /*13b70*/  FMUL R3, R222, UR13 ;  /* 0x0000000dde037c20 */ /* 0x000fc60008400000 */
[----:B------:R0:W-:Y:S01]  /*13b80*/  @!P6 STG.E.U8 desc[UR40][R24.64+0x98], R7 ;  /* 0x000098071800e986 */ /* 0x0001e2000c101128 */
[----:B------:R-:W-:-:S03]  /*13b90*/  FMUL R4, R223, UR13 ;  /* 0x0000000ddf047c20 */ /* 0x000fc60008400000 */
[----:B------:R-:W4:Y:S01]  /*13ba0*/  LDL.LU R222, [R1+0x158] ;  /* 0x0001580001de7983 */ /* 0x000f220000300800 */
[----:B------:R-:W-:-:S03]  /*13bb0*/  F2FP.SATFINITE.E4M3.F32.PACK_AB_MERGE_C R9, RZ, R2, RZ ;  /* 0x00000002ff09723e */ /* 0x000fc600048070ff */
[----:B------:R1:W-:Y:S01]  /*13bc0*/  @!P3 STG.E.U8 desc[UR40][R24.64+0x99], R11 ;  /* 0x0000990b1800b986 */ /* 0x0003e2000c101128 */
[----:B0-----:R-:W-:-:S03]  /*13bd0*/  F2FP.SATFINITE.E4M3.F32.PACK_AB_MERGE_C R7, RZ, R0, RZ ;  /* 0x00000000ff07723e */ /* 0x001fc600048070ff */
[----:B------:R-:W4:Y:S04]  /*13be0*/  LDL.LU R223, [R1+0x15c] ;  /* 0x00015c0001df7983 */ /* 0x000f280000300800 */
[----:B------:R0:W-:Y:S01]  /*13bf0*/  @!P5 STG.E.U8 desc[UR40][R26.64+0x98], R5 ;  /* 0x000098051a00d986 */ /* 0x0001e2000c101128 */
[----:B-1----:R-:W-:Y:S01]  /*13c00*/  F2FP.SATFINITE.E4M3.F32.PACK_AB_MERGE_C R11, RZ, R3, RZ ;  /* 0x00000003ff0b723e */ /* 0x002fe200048070ff */
[----:B--2---:R-:W-:Y:S02]  /*13c10*/  FMUL R0, R225, UR13 ;  /* 0x0000000de1007c20 */ /* 0x004fe40008400000 */
[----:B------:R-:W2:Y:S03]  /*13c20*/  LDL.LU R225, [R1+0x160] ;  /* 0x0001600001e17983 */ /* 0x000ea60000300800 */
[----:B0-----:R-:W-:Y:S01]  /*13c30*/  F2FP.SATFINITE.E4M3.F32.PACK_AB_MERGE_C R5, RZ, R0, RZ ;  /* 0x00000000ff05723e */ /* 0x001fe200048070ff */
[----:B---3--:R-:W-:-:S02]  /*13c40*/  FMUL R2, R224, UR13 ;  /* 0x0000000de0027c20 */ /* 0x008fc40008400000 */
[----:B------:R-:W3:Y:S01]  /*13c50*/  LDL.LU R224, [R1+0x164] ;  /* 0x0001640001e07983 */ /* 0x000ee20000300800 */
[----:B----4-:R-:W-:-:S03]  /*13c60*/  FMUL R3, R226, UR13 ;  /* 0x0000000de2037c20 */ /* 0x010fc60008400000 */
[----:B------:R-:W4:Y:S01]  /*13c70*/  LDL.LU R226, [R1+0x168] ;  /* 0x0001680001e27983 */ /* 0x000f220000300800 */
[----:B------:R-:W-:-:S03]  /*13c80*/  FMUL R0, R227, UR13 ;  /* 0x0000000de3007c20 */ /* 0x000fc60008400000 */
[----:B------:R-:W4:Y:S01]  /*13c90*/  LDL.LU R227, [R1+0x16c] ;  /* 0x00016c0001e37983 */ /* 0x000f220000300800 */
[C---:B------:R-:W-:Y:S02]  /*13ca0*/  ISETP.LT.OR P2, PT, R43.reuse, 0x9a, !P2 ;  /* 0x0000009a2b00780c */ /* 0x040fe40005741670 */
[C---:B------:R-:W-:Y:S02]  /*13cb0*/  ISETP.LT.OR P6, PT, R43.reuse, 0x81, !P1 ;  /* 0x000000812b00780c */ /* 0x040fe40004fc1670 */
[C---:B------:R-:W-:Y:S02]  /*13cc0*/  ISETP.LT.OR P3, PT, R43.reuse, 0x82, !P1 ;  /* 0x000000822b00780c */ /* 0x040fe40004f61670 */
[----:B------:R-:W-:-:S07]  /*13cd0*/  ISETP.LT.OR P5, PT, R43, 0x81, !P0 ;  /* 0x000000812b00780c */ /* 0x000fce00047a1670 */
[----:B------:R0:W-:Y:S01]  /*13ce0*/  @!P2 STG.E.U8 desc[UR40][R26.64+0x99], R7 ;  /* 0x000099071a00a986 */ /* 0x0001e2000c101128 */
[----:B------:R-:W-:-:S03]  /*13cf0*/  ISETP.LT.OR P2, PT, R43, 0x8a, !P1 ;  /* 0x0000008a2b00780c */ /* 0x000fc60004f41670 */
[----:B------:R1:W-:Y:S01]  /*13d00*/  @!P6 STG.E.U8 desc[UR40][R28.64+0x80], R9 ;  /* 0x000080091c00e986 */ /* 0x0003e2000c101128 */
[----:B------:R-:W-:-:S03]  /*13d10*/  ISETP.LT.OR P6, PT, R43, 0x82, !P0 ;  /* 0x000000822b00780c */ /* 0x000fc600047c1670 */
[----:B------:R1:W-:Y:S01]  /*13d20*/  @!P3 STG.E.U8 desc[UR40][R28.64+0x81], R11 ;  /* 0x0000810b1c00b986 */ /* 0x0003e2000c101128 */
[C---:B------:R-:W-:Y:S02]  /*13d30*/  ISETP.LT.OR P3, PT, R43.reuse, 0x89, !P1 ;  /* 0x000000892b00780c */ /* 0x040fe40004f61670 */
[----:B------:R-:W-:Y:S02]  /*13d40*/  F2FP.SATFINITE.E4M3.F32.PACK_AB_MERGE_C R13, RZ, R4, RZ ;  /* 0x00000004ff0d723e */ /* 0x000fe400048070ff */
[----:B0-----:R-:W-:Y:S02]  /*13d50*/  F2FP.SATFINITE.E4M3.F32.PACK_AB_MERGE_C R7, RZ, R2, RZ ;  /* 0x00000002ff07723e */ /* 0x001fe400048070ff */
[----:B-1----:R-:W-:Y:S01]  /*13d60*/  F2FP.SATFINITE.E4M3.F32.PACK_AB_MERGE_C R9, RZ, R3, RZ ;  /* 0x00000003ff09723e */ /* 0x002fe200048070ff */
[----:B------:R-:W-:Y:S01]  /*13d70*/  @!P5 STG.E.U8 desc[UR40][R30.64+0x80], R13 ;  /* 0x0000800d1e00d986 */ /* 0x000fe2000c101128 */
[----:B------:R-:W-:-:S03]  /*13d80*/  ISETP.LT.OR P5, PT, R43, 0x89, !P0 ;  /* 0x000000892b00780c */ /* 0x000fc600047a1670 */
[----:B------:R0:W-:Y:S01]  /*13d90*/  @!P6 STG.E.U8 desc[UR40][R30.64+0x81], R5 ;  /* 0x000081051e00e986 */ /* 0x0001e2000c101128 */
[----:B------:R-:W-:-:S03]  /*13da0*/  ISETP.LT.OR P6, PT, R43, 0x8a, !P0 ;  /* 0x0000008a2b00780c */ /* 0x000fc600047c1670 */
[----:B------:R1:W-:Y:S01]  /*13db0*/  @!P2 STG.E.U8 desc[UR40][R28.64+0x89], R9 ;  /* 0x000089091c00a986 */ /* 0x0003e2000c101128 */
[----:B------:R-:W-:Y:S01]  /*13dc0*/  ISETP.LT.OR P2, PT, R43, 0x92, !P1 ;  /* 0x000000922b00780c */ /* 0x000fe20004f41670 */
[----:B------:R-:W-:Y:S02]  /*13dd0*/  FMUL R2, R219, UR13 ;  /* 0x0000000ddb027c20 */ /* 0x000fe40008400000 */
[----:B------:R1:W-:Y:S01]  /*13de0*/  @!P3 STG.E.U8 desc[UR40][R28.64+0x88], R7 ;  /* 0x000088071c00b986 */ /* 0x0003e2000c101128 */
[----:B------:R-:W-:Y:S01]  /*13df0*/  ISETP.LT.OR P3, PT, R43, 0x91, !P1 ;  /* 0x000000912b00780c */ /* 0x000fe20004f61670 */
[----:B------:R-:W-:Y:S01]  /*13e00*/  FMUL R3, R220, UR13 ;  /* 0x0000000ddc037c20 */ /* 0x000fe20008400000 */
[----:B------:R-:W-:Y:S01]  /*13e10*/  F2FP.SATFINITE.E4M3.F32.PACK_AB_MERGE_C R11, RZ, R0, RZ ;  /* 0x00000000ff0b723e */ /* 0x000fe200048070ff */
[----:B------:R-:W-:Y:S01]  /*13e20*/  FMUL R0, R221, UR13 ;  /* 0x0000000ddd007c20 */ /* 0x000fe20008400000 */
[----:B0-----:R-:W-:Y:S02]  /*13e30*/  F2FP.SATFINITE.E4M3.F32.PACK_AB_MERGE_C R5, RZ, R2, RZ ;  /* 0x00000002ff05723e */ /* 0x001fe400048070ff */
[----:B-1----:R-:W-:Y:S01]  /*13e40*/  F2FP.SATFINITE.E4M3.F32.PACK_AB_MERGE_C R9, RZ, R3, RZ ;  /* 0x00000003ff09723e */ /* 0x002fe200048070ff */
[----:B------:R-:W-:Y:S01]  /*13e50*/  @!P5 STG.E.U8 desc[UR40][R30.64+0x88], R11 ;  /* 0x0000880b1e00d986 */ /* 0x000fe2000c101128 */
[----:B------:R-:W-:Y:S01]  /*13e60*/  F2FP.SATFINITE.E4M3.F32.PACK_AB_MERGE_C R7, RZ, R0, RZ ;  /* 0x00000000ff07723e */ /* 0x000fe200048070ff */
[----:B------:R-:W-:-:S02]  /*13e70*/  FMUL R0, R222, UR13 ;  /* 0x0000000dde007c20 */ /* 0x000fc40008400000 */
[----:B------:R-:W-:Y:S01]  /*13e80*/  @!P6 STG.E.U8 desc[UR40][R30.64+0x89], R5 ;  /* 0x000089051e00e986 */ /* 0x000fe2000c101128 */
[C---:B------:R-:W-:Y:S02]  /*13e90*/  ISETP.LT.OR P5, PT, R43.reuse, 0x91, !P0 ;  /* 0x000000912b00780c */ /* 0x040fe400047a1670 */
[C---:B------:R-:W-:Y:S01]  /*13ea0*/  ISETP.LT.OR P6, PT, R43.reuse, 0x92, !P0 ;  /* 0x000000922b00780c */ /* 0x040fe200047c1670 */
[----:B------:R-:W-:Y:S01]  /*13eb0*/  @!P2 STG.E.U8 desc[UR40][R28.64+0x91], R9 ;  /* 0x000091091c00a986 */ /* 0x000fe2000c101128 */
[C---:B------:R-:W-:Y:S02]  /*13ec0*/  ISETP.LT.OR P2, PT, R43.reuse, 0x99, !P1 ;  /* 0x000000992b00780c */ /* 0x040fe40004f41670 */
[C---:B------:R-:W-:Y:S01]  /*13ed0*/  ISETP.LT.OR P1, PT, R43.reuse, 0x9a, !P1 ;  /* 0x0000009a2b00780c */ /* 0x040fe20004f21670 */
[----:B------:R0:W-:Y:S01]  /*13ee0*/  @!P3 STG.E.U8 desc[UR40][R28.64+0x90], R7 ;  /* 0x000090071c00b986 */ /* 0x0001e2000c101128 */
[----:B------:R-:W-:Y:S02]  /*13ef0*/  ISETP.LT.OR P3, PT, R43, 0x99, !P0 ;  /* 0x000000992b00780c */ /* 0x000fe40004761670 */
[----:B------:R-:W-:Y:S01]  /*13f00*/  F2FP.SATFINITE.E4M3.F32.PACK_AB_MERGE_C R13, RZ, R0, RZ ;  /* 0x00000000ff0d723e */ /* 0x000fe200048070ff */
[----:B------:R-:W-:Y:S01]  /*13f10*/  FMUL R0, R223, UR13 ;  /* 0x0000000ddf007c20 */ /* 0x000fe20008400000 */
[----:B------:R-:W-:-:S04]  /*13f20*/  ISETP.LT.OR P0, PT, R43, 0x9a, !P0 ;  /* 0x0000009a2b00780c */ /* 0x000fc80004701670 */
[----:B0-----:R-:W-:Y:S01]  /*13f30*/  F2FP.SATFINITE.E4M3.F32.PACK_AB_MERGE_C R7, RZ, R0, RZ ;  /* 0x00000000ff07723e */ /* 0x001fe200048070ff */
[----:B------:R0:W-:Y:S04]  /*13f40*/  @!P5 STG.E.U8 desc[UR40][R30.64+0x90], R13 ;  /* 0x0000900d1e00d986 */ /* 0x0001e8000c101128 */
[----:B------:R0:W-:Y:S01]  /*13f50*/  @!P6 STG.E.U8 desc[UR40][R30.64+0x91], R7 ;  /* 0x000091071e00e986 */ /* 0x0001e2000c101128 */
[----:B--2---:R-:W-:-:S05]  /*13f60*/  FMUL R2, R225, UR13 ;  /* 0x0000000de1027c20 */ /* 0x004fca0008400000 */
[----:B------:R-:W-:Y:S01]  /*13f70*/  F2FP.SATFINITE.E4M3.F32.PACK_AB_MERGE_C R9, RZ, R2, RZ ;  /* 0x00000002ff09723e */ /* 0x000fe200048070ff */
[----:B---3--:R-:W-:Y:S01]  /*13f80*/  FMUL R3, R224, UR13 ;  /* 0x0000000de0037c20 */ /* 0x008fe20008400000 */
[----:B----4-:R-:W-:Y:S01]  /*13f90*/  FMUL R4, R226, UR13 ;  /* 0x0000000de2047c20 */ /* 0x010fe20008400000 */
[----:B------:R-:W-:-:S03]  /*13fa0*/  FMUL R5, R227, UR13 ;  /* 0x0000000de3057c20 */ /* 0x000fc60008400000 */
[----:B------:R-:W-:Y:S02]  /*13fb0*/  F2FP.SATFINITE.E4M3.F32.PACK_AB_MERGE_C R3, RZ, R3, RZ ;  /* 0x00000003ff03723e */ /* 0x000fe400048070ff */
[----:B------:R-:W-:Y:S02]  /*13fc0*/  F2FP.SATFINITE.E4M3.F32.PACK_AB_MERGE_C R11, RZ, R4, RZ ;  /* 0x00000004ff0b723e */ /* 0x000fe400048070ff */
[----:B------:R-:W-:Y:S01]  /*13fd0*/  F2FP.SATFINITE.E4M3.F32.PACK_AB_MERGE_C R5, RZ, R5, RZ ;  /* 0x00000005ff05723e */ /* 0x000fe200048070ff */
[----:B------:R0:W-:Y:S04]  /*13fe0*/  @!P2 STG.E.U8 desc[UR40][R28.64+0x98], R9 ;  /* 0x000098091c00a986 */ /* 0x0001e8000c101128 */
[----:B------:R0:W-:Y:S04]  /*13ff0*/  @!P1 STG.E.U8 desc[UR40][R28.64+0x99], R3 ;  /* 0x000099031c009986 */ /* 0x0001e8000c101128 */
[----:B------:R0:W-:Y:S04]  /*14000*/  @!P3 STG.E.U8 desc[UR40][R30.64+0x98], R11 ;  /* 0x0000980b1e00b986 */ /* 0x0001e8000c101128 */
[----:B------:R0:W-:Y:S02]  /*14010*/  @!P0 STG.E.U8 desc[UR40][R30.64+0x99], R5 ;  /* 0x000099051e008986 */ /* 0x0001e4000c101128 */
.L_x_353:
[----:B------:R-:W-:Y:S05]  /*14020*/  BSYNC B0 ;  /* 0x0000000000007941 */ /* 0x000fea0003800000 */
.L_x_31:
[----:B0----5:R-:W2:Y:S04]  /*14030*/  LDL.LU R3, [R1+0x170] ;  /* 0x0001700001037983 */ /* 0x021ea80000300800 */
[----:B------:R-:W2:Y:S01]  /*14040*/  LDL.LU R2, [R1+0x174] ;  /* 0x0001740001027983 */ /* 0x000ea20000300800 */
[----:B------:R-:W-:Y:S01]  /*14050*/  ULDC UR14, c[0x0][0xc] ;  /* 0x00000300000e7ab9 */ /* 0x000fe20000000800 */
[----:B------:R-:W-:Y:S01]  /*14060*/  ULDC UR15, c[0x0][0x10] ;  /* 0x00000400000f7ab9 */ /* 0x000fe20000000800 */
[----:B------:R-:W2:Y:S01]  /*14070*/  LDC R5, c[0x0][0x14] ;  /* 0x00000500ff057b82 */ /* 0x000ea20000000800 */
[----:B------:R-:W-:Y:S01]  /*14080*/  UIMAD.WIDE.U32 UR14, UR14, UR15, URZ ;  /* 0x0000000f0e0e72a5 */ /* 0x000fe2000f8e003f */
[----:B------:R-:W-:-:S05]  /*14090*/  PRMT R0, RZ, 0x7610, R0 ;  /* 0x00007610ff007816 */ /* 0x000fca0000000000 */
[----:B--2---:R-:W-:-:S04]  /*140a0*/  IMAD.WIDE.U32 R2, R5, UR14, R2 ;  /* 0x0000000e05027c25 */ /* 0x004fc8000f8e0002 */
[----:B------:R-:W-:Y:S01]  /*140b0*/  IMAD R5, R5, UR15, RZ ;  /* 0x0000000f05057c24 */ /* 0x000fe2000f8e02ff */
[----:B------:R-:W-:Y:S01]  /*140c0*/  ULDC.64 UR14, c[0x0][0x650] ;  /* 0x00019400000e7ab9 */ /* 0x000fe20000000a00 */
[----:B------:R-:W-:Y:S01]  /*140d0*/  IMAD.MOV.U32 R11, RZ, RZ, R2 ;  /* 0x000000ffff0b7224 */ /* 0x000fe200078e0002 */
[----:B------:R-:W-:Y:S01]  /*140e0*/  ISETP.GE.U32.AND P0, PT, R2, UR14, PT ;  /* 0x0000000e02007c0c */ /* 0x000fe2000bf06070 */
[----:B------:R-:W-:Y:S01]  /*140f0*/  IMAD.IADD R13, R3, 0x1, R5 ;  /* 0x00000001030d7824 */ /* 0x000fe200078e0205 */
[----:B------:R-:W-:Y:S01]  /*14100*/  UMOV UR14, 0xffffffff ;  /* 0xffffffff000e7882 */ /* 0x000fe20000000000 */
[----:B------:R-:W-:-:S03]  /*14110*/  IMAD.MOV.U32 R2, RZ, RZ, -0x1 ;  /* 0xffffffffff027424 */ /* 0x000fc600078e00ff */
[----:B------:R0:W-:Y:S01]  /*14120*/  STL [R1+0x170], R13 ;  /* 0x0001700d01007387 */ /* 0x0001e20000100800 */
[----:B------:R-:W-:-:S03]  /*14130*/  ISETP.GE.U32.AND.EX P0, PT, R13, UR15, PT, P0 ;  /* 0x0000000f0d007c0c */ /* 0x000fc6000bf06100 */
[----:B------:R0:W-:Y:S04]  /*14140*/  STL [R1+0x174], R11 ;  /* 0x0001740b01007387 */ /* 0x0001e80000100800 */
[----:B------:R0:W-:Y:S06]  /*14150*/  STL [R1+0x178], R2 ;  /* 0x0001780201007387 */ /* 0x0001ec0000100800 */
[----:B------:R-:W-:Y:S05]  /*14160*/  @P0 BRA `(.L_x_354) ;  /* 0x0000000400740947 */ /* 0x000fea0003800000 */
[----:B------:R-:W2:Y:S01]  /*14170*/  S2R R8, SR_CTAID.X ;  /* 0x0000000000087919 */ /* 0x000ea20000002500 */
[----:B------:R-:W-:Y:S01]  /*14180*/  ULDC.64 UR20, c[0x0][0x628] ;  /* 0x00018a0000147ab9 */ /* 0x000fe20000000a00 */
[----:B------:R-:W0:Y:S01]  /*14190*/  LDC R9, c[0x0][0x144] ;  /* 0x00005100ff097b82 */ /* 0x000e220000000800 */
[----:B------:R-:W-:Y:S01]  /*141a0*/  ULDC UR6, c[0x0][0x150] ;  /* 0x0000540000067ab9 */ /* 0x000fe20000000800 */
[----:B------:R-:W0:Y:S01]  /*141b0*/  S2R R12, SR_CTAID.Y ;  /* 0x00000000000c7919 */ /* 0x000e220000002600 */
[----:B------:R-:W-:Y:S01]  /*141c0*/  ISETP.NE.U32.AND P0, PT, RZ, UR20, PT ;  /* 0x00000014ff007c0c */ /* 0x000fe2000bf05070 */
[----:B------:R-:W-:Y:S01]  /*141d0*/  ULDC UR12, c[0x0][0x630] ;  /* 0x00018c00000c7ab9 */ /* 0x000fe20000000800 */
[----:B------:R-:W-:Y:S02]  /*141e0*/  R2UR UR18, R11 ;  /* 0x000000000b1272ca */ /* 0x000fe400000e0000 */
[----:B------:R-:W-:Y:S01]  /*141f0*/  ISETP.NE.AND.EX P0, PT, RZ, UR21, PT, P0 ;  /* 0x00000015ff007c0c */ /* 0x000fe2000bf05300 */
[----:B------:R-:W0:Y:S01]  /*14200*/  LDC.64 R6, c[0x0][0x620] ;  /* 0x00018800ff067b82 */ /* 0x000e220000000a00 */
[----:B------:R-:W-:-:S02]  /*14210*/  R2UR UR19, R13 ;  /* 0x000000000d1372ca */ /* 0x000fc400000e0000 */
[----:B--2---:R-:W-:-:S05]  /*14220*/  I2FP.F32.U32 R0, R8 ;  /* 0x0000000800007245 */ /* 0x004fca0000201000 */
[----:B------:R-:W-:-:S06]  /*14230*/  FMUL R0, R0, UR6 ;  /* 0x0000000600007c20 */ /* 0x000fcc0008400000 */
[----:B------:R-:W2:Y:S01]  /*14240*/  F2I.U32.TRUNC.NTZ R0, R0 ;  /* 0x0000000000007305 */ /* 0x000ea2000020f000 */
        /* <DEDUP_REMOVED lines=13> */
.L_x_355:
[----:B------:R-:W-:Y:S01]  /*14320*/  USHF.R.U64 UR14, UR18, UR12, UR19 ;  /* 0x0000000c120e7299 */ /* 0x000fe20008001213 */
[----:B------:R-:W5:Y:S01]  /*14330*/  LDC.64 R20, c[0x0][0x640] ;  /* 0x00019000ff147b82 */ /* 0x000f620000000a00 */
[----:B------:R-:W-:Y:S01]  /*14340*/  USHF.R.U32.HI UR6, URZ, UR12, UR19 ;  /* 0x0000000c3f067299 */ /* 0x000fe20008011613 */
[----:B--2---:R-:W-:Y:S02]  /*14350*/  IMAD.MOV R10, RZ, RZ, -R0 ;  /* 0x000000ffff0a7224 */ /* 0x004fe400078e0a00 */
[----:B0-----:R-:W-:Y:S01]  /*14360*/  IMAD.MOV.U32 R2, RZ, RZ, R11 ;  /* 0x000000ffff027224 */ /* 0x001fe200078e000b */
[----:B------:R-:W-:Y:S01]  /*14370*/  IADD3 R5, P0, RZ, -UR14, RZ ;  /* 0x8000000eff057c10 */ /* 0x000fe2000ff1e0ff */
[----:B------:R-:W-:Y:S02]  /*14380*/  IMAD R17, R9, R10, R8 ;  /* 0x0000000a09117224 */ /* 0x000fe400078e0208 */
[----:B------:R-:W0:Y:S02]  /*14390*/  LDC R4, c[0x0][0x618] ;  /* 0x00018600ff047b82 */ /* 0x000e240000000800 */
[----:B------:R-:W-:Y:S01]  /*143a0*/  IMAD.X R3, RZ, RZ, ~UR6, P0 ;  /* 0x80000006ff037e24 */ /* 0x000fe200080e06ff */
[----:B------:R-:W-:-:S03]  /*143b0*/  ULDC UR6, c[0x0][0x154] ;  /* 0x0000550000067ab9 */ /* 0x000fc60000000800 */
[-C--:B------:R-:W-:Y:S02]  /*143c0*/  IMAD R0, R3, R6.reuse, RZ ;  /* 0x0000000603007224 */ /* 0x080fe400078e02ff */
[----:B------:R-:W2:Y:S01]  /*143d0*/  LDC R14, c[0x0][0x608] ;  /* 0x00018200ff0e7b82 */ /* 0x000ea20000000800 */
[----:B------:R-:W-:Y:S02]  /*143e0*/  IMAD.MOV.U32 R3, RZ, RZ, R13 ;  /* 0x000000ffff037224 */ /* 0x000fe400078e000d */
[----:B------:R-:W-:-:S05]  /*143f0*/  IMAD.WIDE.U32 R2, R5, R6, R2 ;  /* 0x0000000605027225 */ /* 0x000fca00078e0002 */
[----:B------:R-:W1:Y:S01]  /*14400*/  LDC R18, c[0x0][0x658] ;  /* 0x00019600ff127b82 */ /* 0x000e620000000800 */
[----:B------:R-:W-:Y:S01]  /*14410*/  IMAD R5, R5, R7, R0 ;  /* 0x0000000705057224 */ /* 0x000fe200078e0200 */
[----:B------:R-:W-:Y:S01]  /*14420*/  I2FP.F32.U32 R0, R12 ;  /* 0x0000000c00007245 */ /* 0x000fe20000201000 */
[----:B------:R-:W-:Y:S01]  /*14430*/  IMAD.MOV.U32 R7, RZ, RZ, 0x1 ;  /* 0x00000001ff077424 */ /* 0x000fe200078e00ff */
[----:B-----5:R-:W-:Y:S01]  /*14440*/  ISETP.NE.U32.AND P0, PT, R20, RZ, PT ;  /* 0x000000ff1400720c */ /* 0x020fe20003f05070 */
[----:B------:R-:W-:Y:S02]  /*14450*/  IMAD.IADD R3, R3, 0x1, R5 ;  /* 0x0000000103037824 */ /* 0x000fe400078e0205 */
[----:B------:R-:W-:Y:S01]  /*14460*/  FMUL R0, R0, UR6 ;  /* 0x0000000600007c20 */ /* 0x000fe20008400000 */
[----:B------:R-:W3:Y:S01]  /*14470*/  LDC R15, c[0x0][0x148] ;  /* 0x00005200ff0f7b82 */ /* 0x000ee20000000800 */
[----:B------:R-:W-:Y:S01]  /*14480*/  ISETP.NE.AND.EX P0, PT, R21, RZ, PT, P0 ;  /* 0x000000ff1500720c */ /* 0x000fe20003f05300 */
[----:B------:R-:W-:Y:S01]  /*14490*/  IMAD.MOV.U32 R5, RZ, RZ, -0x1 ;  /* 0xffffffffff057424 */ /* 0x000fe200078e00ff */
[-CC-:B0-----:R-:W-:Y:S01]  /*144a0*/  SHF.R.U64 R10, R2, R4.reuse, R3.reuse ;  /* 0x00000004020a7219 */ /* 0x181fe20000001203 */
[----:B------:R0:W0:Y:S01]  /*144b0*/  F2I.U32.TRUNC.NTZ R13, R0 ;  /* 0x00000000000d7305 */ /* 0x000022000020f000 */
[----:B------:R-:W-:-:S03]  /*144c0*/  SHF.R.U32.HI R3, RZ, R4, R3 ;  /* 0x00000004ff037219 */ /* 0x000fc60000011603 */
[----:B------:R-:W0:Y:S01]  /*144d0*/  LDC R16, c[0x0][0x600] ;  /* 0x00018000ff107b82 */ /* 0x000e220000000800 */
[-CC-:B--2---:R-:W-:Y:S02]  /*144e0*/  SHF.R.U64 R8, R10, R14.reuse, R3.reuse ;  /* 0x0000000e0a087219 */ /* 0x184fe40000001203 */
[----:B------:R-:W-:-:S05]  /*144f0*/  SHF.R.U32.HI R3, RZ, R14, R3 ;  /* 0x0000000eff037219 */ /* 0x000fca0000011603 */
[----:B------:R-:W2:Y:S01]  /*14500*/  LDC R22, c[0x0][0x648] ;  /* 0x00019200ff167b82 */ /* 0x000ea20000000800 */
[-CC-:B-1----:R-:W-:Y:S02]  /*14510*/  SHF.R.U64 R11, R8, R18.reuse, R3.reuse ;  /* 0x00000012080b7219 */ /* 0x182fe40000001203 */
[-C--:B------:R-:W-:Y:S02]  /*14520*/  SHF.L.U32 R5, R5, R18.reuse, RZ ;  /* 0x0000001205057219 */ /* 0x080fe400000006ff */
[-C--:B------:R-:W-:Y:S01]  /*14530*/  SHF.R.U32.HI R3, RZ, R18.reuse, R3 ;  /* 0x00000012ff037219 */ /* 0x080fe20000011603 */
[----:B------:R-:W-:Y:S01]  /*14540*/  IMAD.MOV.U32 R2, RZ, RZ, R11 ;  /* 0x000000ffff027224 */ /* 0x000fe200078e000b */
[----:B------:R-:W-:Y:S01]  /*14550*/  SHF.L.U32 R42, R7, R18, RZ ;  /* 0x00000012072a7219 */ /* 0x000fe200000006ff */
[----:B------:R-:W1:Y:S01]  /*14560*/  LDC R23, c[0x0][0x638] ;  /* 0x00018e00ff177b82 */ /* 0x000e620000000800 */
[----:B------:R-:W-:-:S07]  /*14570*/  LOP3.LUT R19, RZ, R5, RZ, 0x33, !PT ;  /* 0x00000005ff137212 */ /* 0x000fce00078e33ff */
[----:B------:R-:W0:Y:S01]  /*14580*/  LDC R24, c[0x0][0x610] ;  /* 0x00018400ff187b82 */ /* 0x000e220000000800 */
[----:B------:R-:W-:Y:S05]  /*14590*/  @!P0 BRA `(.L_x_356) ;  /* 0x0000000000288947 */ /* 0x000fea0003800000 */
[----:B0-----:R-:W0:Y:S02]  /*145a0*/  LDC R0, c[0x0][0x64c] ;  /* 0x00019300ff007b82 */ /* 0x001e240000000800 */
[----:B0-----:R-:W-:-:S05]  /*145b0*/  IADD3 R7, P0, R11, R0, RZ ;  /* 0x000000000b077210 */ /* 0x001fca0007f1e0ff */
        /* <DEDUP_REMOVED lines=8> */
.L_x_356:
[----:B0-2---:R-:W-:Y:S01]  /*14640*/  SHF.R.U64 R0, R2, R22, R3 ;  /* 0x0000001602007219 */ /* 0x005fe20000001203 */
[----:B------:R-:W-:Y:S01]  /*14650*/  VIADD R5, R16, 0xffffffff ;  /* 0xffffffff10057836 */ /* 0x000fe20000000000 */
[----:B------:R-:W-:Y:S01]  /*14660*/  LOP3.LUT R3, R8, R19, RZ, 0xc0, !PT ;  /* 0x0000001308037212 */ /* 0x000fe200078ec0ff */
[----:B------:R-:W-:Y:S02]  /*14670*/  IMAD.MOV R13, RZ, RZ, -R13 ;  /* 0x000000ffff0d7224 */ /* 0x000fe400078e0a0d */
[----:B------:R-:W-:Y:S02]  /*14680*/  IMAD.MOV R2, RZ, RZ, -R0 ;  /* 0x000000ffff027224 */ /* 0x000fe400078e0a00 */
[----:B------:R-:W-:Y:S01]  /*14690*/  IMAD R42, R42, R0, R3 ;  /* 0x000000002a2a7224 */ /* 0x000fe200078e0203 */
[----:B------:R-:W-:Y:S01]  /*146a0*/  LOP3.LUT R3, R10, R5, RZ, 0xc0, !PT ;  /* 0x000000050a037212 */ /* 0x000fe200078ec0ff */
[----:B---3--:R-:W-:Y:S02]  /*146b0*/  @P4 IMAD R17, R15, R13, R12 ;  /* 0x0000000d0f114224 */ /* 0x008fe400078e020c */
[----:B-1----:R-:W-:-:S02]  /*146c0*/  IMAD R0, R2, R23, R11 ;  /* 0x0000001702007224 */ /* 0x002fc400078e020b */
[----:B------:R-:W-:Y:S02]  /*146d0*/  IMAD.MOV.U32 R2, RZ, RZ, 0x1 ;  /* 0x00000001ff027424 */ /* 0x000fe400078e00ff */
[----:B------:R-:W-:Y:S02]  /*146e0*/  IMAD R42, R42, R24, R17 ;  /* 0x000000182a2a7224 */ /* 0x000fe400078e0211 */
[----:B------:R-:W-:Y:S01]  /*146f0*/  IMAD R3, R0, R16, R3 ;  /* 0x0000001000037224 */ /* 0x000fe200078e0203 */
[----:B------:R-:W-:-:S04]  /*14700*/  PRMT R0, R2, 0x7610, R0 ;  /* 0x0000761002007816 */ /* 0x000fc80000000000 */
[----:B------:R-:W-:Y:S02]  /*14710*/  SEL R2, R3, R42, !P4 ;  /* 0x0000002a03027207 */ /* 0x000fe40006000000 */
[----:B------:R-:W-:-:S03]  /*14720*/  SEL R42, R42, R3, !P4 ;  /* 0x000000032a2a7207 */ /* 0x000fc60006000000 */
[----:B------:R2:W-:Y:S04]  /*14730*/  STL [R1+0x178], R2 ;  /* 0x0001780201007387 */ /* 0x0005e80000100800 */
.L_x_354:
[----:B------:R-:W-:Y:S01]  /*14740*/  UIADD3 UR5, UR10, UR5, URZ ;  /* 0x000000050a057290 */ /* 0x000fe2000fffe03f */
[----:B------:R0:W-:Y:S01]  /*14750*/  STL [R1+0x17c], R42 ;  /* 0x00017c2a01007387 */ /* 0x0001e20000100800 */
[----:B------:R-:W-:Y:S02]  /*14760*/  LOP3.LUT P0, RZ, R0, 0xff, RZ, 0xc0, !PT ;  /* 0x000000ff00ff7812 */ /* 0x000fe4000780c0ff */
[----:B------:R-:W-:Y:S02]  /*14770*/  USHF.R.U32.HI UR6, URZ, 0x2, UR5 ;  /* 0x000000023f067899 */ /* 0x000fe40008011605 */
[----:B------:R-:W-:Y:S02]  /*14780*/  UISETP.GT.U32.AND UP0, UPT, UR5, 0x3, UPT ;  /* 0x000000030500788c */ /* 0x000fe4000bf04070 */
[----:B------:R-:W-:Y:S02]  /*14790*/  ULOP3.LUT UR6, UR6, 0x1, URZ, 0xc0, !UPT ;  /* 0x0000000106067892 */ /* 0x000fe4000f8ec03f */
[----:B------:R-:W-:-:S02]  /*147a0*/  UISETP.LT.U32.AND UP0, UPT, UR10, 0x4, UP0 ;  /* 0x000000040a00788c */ /* 0x000fc40008701070 */
[----:B------:R-:W-:Y:S02]  /*147b0*/  UISETP.NE.U32.AND UP1, UPT, UR6, 0x1, UPT ;  /* 0x000000010600788c */ /* 0x000fe4000bf25070 */
[----:B------:R-:W-:Y:S02]  /*147c0*/  USEL UR11, URZ, 0x1, !UP0 ;  /* 0x000000013f0b7887 */ /* 0x000fe4000c000000 */
[----:B------:R-:W-:Y:S02]  /*147d0*/  UISETP.GT.U32.AND UP1, UPT, UR10, 0x3, !UP1 ;  /* 0x000000030a00788c */ /* 0x000fe4000cf24070 */
[----:B------:R-:W-:Y:S02]  /*147e0*/  ULOP3.LUT UR5, UR5, 0x3, URZ, 0xc0, !UPT ;  /* 0x0000000305057892 */ /* 0x000fe4000f8ec03f */
[----:B------:R-:W-:-:S04]  /*147f0*/  USEL UR6, URZ, 0x1, !UP1 ;  /* 0x000000013f067887 */ /* 0x000fc8000c800000 */
[----:B------:R-:W-:Y:S01]  /*14800*/  ULOP3.LUT UR4, UR6, UR4, UR11, 0x96, !UPT ;  /* 0x0000000406047292 */ /* 0x000fe2000f8e960b */
[----:B0-----:R-:W-:Y:S11]  /*14810*/  @P0 BRA `(.L_x_357) ;  /* 0xfffffec800040947 */ /* 0x001ff6000383ffff */
[----:B------:R-:W-:Y:S05]  /*14820*/  EXIT ;  /* 0x000000000000794d */ /* 0x000fea0003800000 */
.L_x_3:
[----:B------:R-:W2:Y:S01]  /*14830*/  LDL R15, [R1+0x174] ;  /* 0x00017400010f7983 */ /* 0x000ea20000100800 */
[----:B------:R-:W-:-:S03]  /*14840*/  ULDC.64 UR4, c[0x0][0x650] ;  /* 0x0001940000047ab9 */ /* 0x000fc60000000a00 */
[----:B------:R-:W3:Y:S01]  /*14850*/  LDL R18, [R1+0x170] ;  /* 0x0001700001127983 */ /* 0x000ee20000100800 */
[----:B------:R-:W-:Y:S01]  /*14860*/  PRMT R0, RZ, 0x7610, R0 ;  /* 0x00007610ff007816 */ /* 0x000fe20000000000 */
[----:B------:R-:W-:Y:S02]  /*14870*/  IMAD.MOV.U32 R4, RZ, RZ, -0x1 ;  /* 0xffffffffff047424 */ /* 0x000fe400078e00ff */
[----:B------:R-:W-:Y:S02]  /*14880*/  IMAD.MOV.U32 R5, RZ, RZ, -0x1 ;  /* 0xffffffffff057424 */ /* 0x000fe400078e00ff */
[----:B------:R-:W-:Y:S01]  /*14890*/  IMAD.MOV.U32 R6, RZ, RZ, -0x1 ;  /* 0xffffffffff067424 */ /* 0x000fe200078e00ff */
[----:B--2---:R-:W-:-:S04]  /*148a0*/  ISETP.GE.U32.AND P0, PT, R15, UR4, PT ;  /* 0x000000040f007c0c */ /* 0x004fc8000bf06070 */
[----:B---3--:R-:W-:-:S13]  /*148b0*/  ISETP.GE.U32.AND.EX P0, PT, R18, UR5, PT, P0 ;  /* 0x0000000512007c0c */ /* 0x008fda000bf06100 */
[----:B------:R-:W-:Y:S05]  /*148c0*/  @P0 BRA `(.L_x_358) ;  /* 0x0000000400640947 */ /* 0x000fea0003800000 */
[----:B------:R-:W0:Y:S01]  /*148d0*/  LDC.64 R12, c[0x0][0x628] ;  /* 0x00018a00ff0c7b82 */ /* 0x000e220000000a00 */
[----:B------:R-:W-:Y:S02]  /*148e0*/  IMAD.MOV.U32 R8, RZ, RZ, R15 ;  /* 0x000000ffff087224 */ /* 0x000fe400078e000f */
[----:B------:R-:W-:-:S05]  /*148f0*/  IMAD.MOV.U32 R9, RZ, RZ, R18 ;  /* 0x000000ffff097224 */ /* 0x000fca00078e0012 */
[----:B------:R-:W1:Y:S08]  /*14900*/  LDC R14, c[0x0][0x630] ;  /* 0x00018c00ff0e7b82 */ /* 0x000e700000000800 */
[----:B------:R-:W2:Y:S01]  /*14910*/  LDC.64 R16, c[0x0][0x620] ;  /* 0x00018800ff107b82 */ /* 0x000ea20000000a00 */
[----:B0-----:R-:W-:-:S04]  /*14920*/  ISETP.NE.U32.AND P0, PT, R12, RZ, PT ;  /* 0x000000ff0c00720c */ /* 0x001fc80003f05070 */
[----:B------:R-:W-:-:S13]  /*14930*/  ISETP.NE.AND.EX P0, PT, R13, RZ, PT, P0 ;  /* 0x000000ff0d00720c */ /* 0x000fda0003f05300 */
[----:B-12---:R-:W-:Y:S05]  /*14940*/  @!P0 BRA `(.L_x_359) ;  /* 0x0000000000288947 */ /* 0x006fea0003800000 */
[----:B------:R-:W0:Y:S02]  /*14950*/  LDC R0, c[0x0][0x634] ;  /* 0x00018d00ff007b82 */ /* 0x000e240000000800 */
        /* <DEDUP_REMOVED lines=9> */
.L_x_359:
[-CC-:B------:R-:W-:Y:S01]  /*149f0*/  SHF.R.U64 R11, R8, R14.reuse, R9.reuse ;  /* 0x0000000e080b7219 */ /* 0x180fe20000001209 */
[----:B------:R-:W0:Y:S01]  /*14a00*/  LDC R6, c[0x0][0x618] ;  /* 0x00018600ff067b82 */ /* 0x000e220000000800 */
[----:B------:R-:W-:Y:S01]  /*14a10*/  SHF.R.U32.HI R0, RZ, R14, R9 ;  /* 0x0000000eff007219 */ /* 0x000fe20000011609 */
[----:B------:R-:W-:Y:S01]  /*14a20*/  ULDC UR4, c[0x0][0x150] ;  /* 0x0000540000047ab9 */ /* 0x000fe20000000800 */
[----:B------:R-:W-:Y:S01]  /*14a30*/  IADD3 R3, P0, RZ, -R11, RZ ;  /* 0x8000000bff037210 */ /* 0x000fe20007f1e0ff */
[----:B------:R-:W-:Y:S01]  /*14a40*/  IMAD.MOV.U32 R4, RZ, RZ, R15 ;  /* 0x000000ffff047224 */ /* 0x000fe200078e000f */
[----:B------:R-:W-:Y:S01]  /*14a50*/  I2FP.F32.U32 R8, R2 ;  /* 0x0000000200087245 */ /* 0x000fe20000201000 */
[----:B------:R-:W-:Y:S02]  /*14a60*/  IMAD.MOV.U32 R5, RZ, RZ, R18 ;  /* 0x000000ffff057224 */ /* 0x000fe400078e0012 */
[----:B------:R-:W1:Y:S01]  /*14a70*/  LDC.64 R20, c[0x0][0x640] ;  /* 0x00019000ff147b82 */ /* 0x000e620000000a00 */
[----:B------:R-:W-:-:S02]  /*14a80*/  IMAD.X R7, RZ, RZ, ~R0, P0 ;  /* 0x000000ffff077224 */ /* 0x000fc400000e0e00 */
[----:B------:R-:W-:Y:S01]  /*14a90*/  FMUL R9, R8, UR4 ;  /* 0x0000000408097c20 */ /* 0x000fe20008400000 */
[----:B------:R-:W-:Y:S01]  /*14aa0*/  IMAD.WIDE.U32 R4, R3, R16, R4 ;  /* 0x0000001003047225 */ /* 0x000fe200078e0004 */
[----:B------:R-:W-:-:S03]  /*14ab0*/  ULDC UR4, c[0x0][0x154] ;  /* 0x0000550000047ab9 */ /* 0x000fc60000000800 */
[----:B------:R-:W-:Y:S01]  /*14ac0*/  IMAD R0, R7, R16, RZ ;  /* 0x0000001007007224 */ /* 0x000fe200078e02ff */
[----:B------:R-:W2:Y:S01]  /*14ad0*/  LDC R13, c[0x0][0x144] ;  /* 0x00005100ff0d7b82 */ /* 0x000ea20000000800 */
[----:B------:R-:W3:Y:S02]  /*14ae0*/  F2I.U32.TRUNC.NTZ R9, R9 ;  /* 0x0000000900097305 */ /* 0x000ee4000020f000 */
[----:B------:R-:W-:-:S04]  /*14af0*/  IMAD R3, R3, R17, R0 ;  /* 0x0000001103037224 */ /* 0x000fc800078e0200 */
[----:B------:R-:W-:Y:S01]  /*14b00*/  IMAD.IADD R3, R5, 0x1, R3 ;  /* 0x0000000105037824 */ /* 0x000fe200078e0203 */
[----:B------:R-:W4:Y:S04]  /*14b10*/  LDC R12, c[0x0][0x608] ;  /* 0x00018200ff0c7b82 */ /* 0x000f280000000800 */
[----:B0-----:R-:W-:Y:S02]  /*14b20*/  SHF.R.U64 R8, R4, R6, R3 ;  /* 0x0000000604087219 */ /* 0x001fe40000001203 */
[----:B------:R-:W-:Y:S02]  /*14b30*/  I2FP.F32.U32 R4, R10 ;  /* 0x0000000a00047245 */ /* 0x000fe40000201000 */
[----:B------:R-:W0:Y:S01]  /*14b40*/  LDC R7, c[0x0][0x658] ;  /* 0x00019600ff077b82 */ /* 0x000e220000000800 */
[----:B-1----:R-:W-:Y:S01]  /*14b50*/  ISETP.NE.U32.AND P0, PT, R20, RZ, PT ;  /* 0x000000ff1400720c */ /* 0x002fe20003f05070 */
[----:B---3--:R-:W-:Y:S01]  /*14b60*/  IMAD.MOV R0, RZ, RZ, -R9 ;  /* 0x000000ffff007224 */ /* 0x008fe200078e0a09 */
[----:B------:R-:W-:Y:S01]  /*14b70*/  SHF.R.U32.HI R3, RZ, R6, R3 ;  /* 0x00000006ff037219 */ /* 0x000fe20000011603 */
[----:B------:R-:W-:Y:S01]  /*14b80*/  FMUL R4, R4, UR4 ;  /* 0x0000000404047c20 */ /* 0x000fe20008400000 */
[----:B------:R-:W-:Y:S01]  /*14b90*/  ISETP.NE.AND.EX P0, PT, R21, RZ, PT, P0 ;  /* 0x000000ff1500720c */ /* 0x000fe20003f05300 */
[----:B------:R-:W-:-:S02]  /*14ba0*/  IMAD.MOV.U32 R6, RZ, RZ, -0x1 ;  /* 0xffffffffff067424 */ /* 0x000fc400078e00ff */
[----:B------:R-:W1:Y:S01]  /*14bb0*/  LDC R17, c[0x0][0x148] ;  /* 0x00005200ff117b82 */ /* 0x000e620000000800 */
[----:B--2---:R-:W-:Y:S02]  /*14bc0*/  IMAD R19, R13, R0, R2 ;  /* 0x000000000d137224 */ /* 0x004fe400078e0202 */
[----:B------:R-:W-:-:S05]  /*14bd0*/  IMAD.MOV.U32 R2, RZ, RZ, 0x1 ;  /* 0x00000001ff027424 */ /* 0x000fca00078e00ff */
[----:B------:R-:W2:Y:S01]  /*14be0*/  LDC R14, c[0x0][0x600] ;  /* 0x00018000ff0e7b82 */ /* 0x000ea20000000800 */
[-CC-:B----4-:R-:W-:Y:S02]  /*14bf0*/  SHF.R.U64 R13, R8, R12.reuse, R3.reuse ;  /* 0x0000000c080d7219 */ /* 0x190fe40000001203 */
[----:B------:R-:W-:Y:S02]  /*14c00*/  SHF.R.U32.HI R0, RZ, R12, R3 ;  /* 0x0000000cff007219 */ /* 0x000fe40000011603 */
[----:B------:R3:W4:Y:S03]  /*14c10*/  F2I.U32.TRUNC.NTZ R12, R4 ;  /* 0x00000004000c7305 */ /* 0x000726000020f000 */
[----:B------:R-:W1:Y:S01]  /*14c20*/  LDC R16, c[0x0][0x648] ;  /* 0x00019200ff107b82 */ /* 0x000e620000000800 */
[-C--:B0-----:R-:W-:Y:S02]  /*14c30*/  SHF.R.U64 R15, R13, R7.reuse, R0 ;  /* 0x000000070d0f7219 */ /* 0x081fe40000001200 */
[----:B------:R-:W-:-:S02]  /*14c40*/  SHF.L.U32 R6, R6, R7, RZ ;  /* 0x0000000706067219 */ /* 0x000fc400000006ff */
[-C--:B------:R-:W-:Y:S01]  /*14c50*/  SHF.L.U32 R22, R2, R7.reuse, RZ ;  /* 0x0000000702167219 */ /* 0x080fe200000006ff */
[----:B------:R-:W-:Y:S01]  /*14c60*/  IMAD.MOV.U32 R2, RZ, RZ, R15 ;  /* 0x000000ffff027224 */ /* 0x000fe200078e000f */
[----:B------:R-:W-:Y:S01]  /*14c70*/  SHF.R.U32.HI R3, RZ, R7, R0 ;  /* 0x00000007ff037219 */ /* 0x000fe20000011600 */
[----:B------:R-:W0:Y:S01]  /*14c80*/  LDC R18, c[0x0][0x638] ;  /* 0x00018e00ff127b82 */ /* 0x000e220000000800 */
[----:B------:R-:W-:-:S07]  /*14c90*/  LOP3.LUT R24, RZ, R6, RZ, 0x33, !PT ;  /* 0x00000006ff187212 */ /* 0x000fce00078e33ff */
[----:B------:R-:W0:Y:S01]  /*14ca0*/  LDC R23, c[0x0][0x610] ;  /* 0x00018400ff177b82 */ /* 0x000e220000000800 */
[----:B---34-:R-:W-:Y:S05]  /*14cb0*/  @!P0 BRA `(.L_x_360) ;  /* 0x0000000000288947 */ /* 0x018fea0003800000 */
[----:B------:R-:W3:Y:S02]  /*14cc0*/  LDC R0, c[0x0][0x64c] ;  /* 0x00019300ff007b82 */ /* 0x000ee40000000800 */
[----:B---3--:R-:W-:-:S05]  /*14cd0*/  IADD3 R7, P0, R15, R0, RZ ;  /* 0x000000000f077210 */ /* 0x008fca0007f1e0ff */
        /* <DEDUP_REMOVED lines=8> */
.L_x_360:
[----:B-1----:R-:W-:Y:S01]  /*14d60*/  SHF.R.U64 R3, R2, R16, R3 ;  /* 0x0000001002037219 */ /* 0x002fe20000001203 */
[----:B--2---:R-:W-:Y:S01]  /*14d70*/  VIADD R5, R14, 0xffffffff ;  /* 0xffffffff0e057836 */ /* 0x004fe20000000000 */
[----:B------:R-:W-:Y:S01]  /*14d80*/  LOP3.LUT R0, R13, R24, RZ, 0xc0, !PT ;  /* 0x000000180d007212 */ /* 0x000fe200078ec0ff */
[----:B------:R-:W-:Y:S02]  /*14d90*/  IMAD.MOV R12, RZ, RZ, -R12 ;  /* 0x000000ffff0c7224 */ /* 0x000fe400078e0a0c */
[----:B------:R-:W-:Y:S02]  /*14da0*/  IMAD.MOV R2, RZ, RZ, -R3 ;  /* 0x000000ffff027224 */ /* 0x000fe400078e0a03 */
[----:B------:R-:W-:Y:S01]  /*14db0*/  IMAD R4, R22, R3, R0 ;  /* 0x0000000316047224 */ /* 0x000fe200078e0200 */
[----:B------:R-:W-:Y:S01]  /*14dc0*/  LOP3.LUT R3, R8, R5, RZ, 0xc0, !PT ;  /* 0x0000000508037212 */ /* 0x000fe200078ec0ff */
[----:B------:R-:W-:Y:S02]  /*14dd0*/  @P4 IMAD R19, R17, R12, R10 ;  /* 0x0000000c11134224 */ /* 0x000fe400078e020a */
[----:B0-----:R-:W-:-:S02]  /*14de0*/  IMAD R0, R2, R18, R15 ;  /* 0x0000001202007224 */ /* 0x001fc400078e020f */
[----:B------:R-:W-:Y:S02]  /*14df0*/  IMAD R4, R4, R23, R19 ;  /* 0x0000001704047224 */ /* 0x000fe400078e0213 */
[----:B------:R-:W-:Y:S02]  /*14e00*/  IMAD R3, R0, R14, R3 ;  /* 0x0000000e00037224 */ /* 0x000fe400078e0203 */
[----:B------:R-:W-:Y:S02]  /*14e10*/  IMAD.MOV.U32 R2, RZ, RZ, 0x1 ;  /* 0x00000001ff027424 */ /* 0x000fe400078e00ff */
[----:B------:R-:W-:Y:S01]  /*14e20*/  IMAD.MOV.U32 R6, RZ, RZ, R11 ;  /* 0x000000ffff067224 */ /* 0x000fe200078e000b */
[----:B------:R-:W-:Y:S02]  /*14e30*/  SEL R5, R3, R4, !P4 ;  /* 0x0000000403057207 */ /* 0x000fe40006000000 */
[----:B------:R-:W-:Y:S02]  /*14e40*/  PRMT R0, R2, 0x7610, R0 ;  /* 0x0000761002007816 */ /* 0x000fe40000000000 */
[----:B------:R-:W-:-:S07]  /*14e50*/  SEL R4, R4, R3, !P4 ;  /* 0x0000000304047207 */ /* 0x000fce0006000000 */
.L_x_358:
[----:B------:R-:W-:-:S08]  /*14e60*/  NOP ;  /* 0x0000000000007918 */ /* 0x000fd00000000000 */
[----:B------:R-:W0:-:S00]  /*14e70*/  USETMAXREG.DEALLOC.CTAPOOL 0x28 ;  /* 0x00000028000079c8 */ /* 0x000e0000080e0500 */
[----:B------:R-:W-:-:S13]  /*14e80*/  ISETP.NE.AND P0, PT, RZ, UR6, PT ;  /* 0x00000006ff007c0c */ /* 0x000fda000bf05270 */
[----:B------:R-:W-:Y:S05]  /*14e90*/  @P0 EXIT ;  /* 0x000000000000094d */ /* 0x000fea0003800000 */
[----:B0-----:R-:W-:Y:S01]  /*14ea0*/  LOP3.LUT P0, RZ, R0, 0xff, RZ, 0xc0, !PT ;  /* 0x000000ff00ff7812 */ /* 0x001fe2000780c0ff */
[----:B------:R-:W-:Y:S02]  /*14eb0*/  IMAD.MOV.U32 R8, RZ, RZ, 0x1 ;  /* 0x00000001ff087424 */ /* 0x000fe400078e00ff */
[----:B------:R-:W-:-:S10]  /*14ec0*/  IMAD.MOV.U32 R0, RZ, RZ, RZ ;  /* 0x000000ffff007224 */ /* 0x000fd400078e00ff */
[----:B------:R-:W-:Y:S05]  /*14ed0*/  @!P0 BRA `(.L_x_361) ;  /* 0x0000000c00508947 */ /* 0x000fea0003800000 */
[----:B------:R-:W0:Y:S01]  /*14ee0*/  LDC R0, c[0x0][0x28c] ;  /* 0x0000a300ff007b82 */ /* 0x000e220000000800 */
[----:B------:R-:W1:Y:S01]  /*14ef0*/  S2R R2, SR_TID.X ;  /* 0x0000000000027919 */ /* 0x000e620000002100 */
[----:B------:R-:W-:Y:S01]  /*14f00*/  ULDC UR5, c[0x0][0x658] ;  /* 0x0001960000057ab9 */ /* 0x000fe20000000800 */
[----:B------:R-:W-:Y:S01]  /*14f10*/  UMOV UR6, 0xffffffff ;  /* 0xffffffff00067882 */ /* 0x000fe20000000000 */
[----:B------:R-:W-:Y:S01]  /*14f20*/  UMOV UR9, 0x1 ;  /* 0x0000000100097882 */ /* 0x000fe20000000000 */
[----:B------:R-:W-:Y:S01]  /*14f30*/  USHF.L.U32 UR10, UR6, UR5, URZ ;  /* 0x00000005060a7299 */ /* 0x000fe2000800063f */
[----:B------:R-:W-:Y:S01]  /*14f40*/  BSSY B0, `(.L_x_361) ;  /* 0x00000cd000007945 */ /* 0x000fe20003800000 */
[----:B------:R-:W-:Y:S01]  /*14f50*/  ULDC UR8, c[0x0][0xc] ;  /* 0x0000030000087ab9 */ /* 0x000fe20000000800 */
[----:B------:R-:W-:Y:S01]  /*14f60*/  USHF.L.U32 UR5, UR9, UR5, URZ ;  /* 0x0000000509057299 */ /* 0x000fe2000800063f */
[----:B------:R-:W-:Y:S01]  /*14f70*/  IMAD.MOV.U32 R11, RZ, RZ, 0x1 ;  /* 0x00000001ff0b7424 */ /* 0x000fe200078e00ff */
[----:B------:R-:W-:Y:S01]  /*14f80*/  ULDC UR4, c[0x0][0x600] ;  /* 0x0001800000047ab9 */ /* 0x000fe20000000800 */
[----:B------:R-:W-:Y:S01]  /*14f90*/  ULDC UR9, c[0x0][0x10] ;  /* 0x0000040000097ab9 */ /* 0x000fe20000000800 */
[----:B------:R-:W-:Y:S01]  /*14fa0*/  ULDC UR6, c[0x0][0x14] ;  /* 0x0000050000067ab9 */ /* 0x000fe20000000800 */
[----:B------:R-:W-:Y:S01]  /*14fb0*/  UIMAD.WIDE.U32 UR8, UR8, UR9, URZ ;  /* 0x00000009080872a5 */ /* 0x000fe2000f8e003f */
[----:B------:R-:W-:Y:S01]  /*14fc0*/  IMAD.MOV.U32 R8, RZ, RZ, 0x1 ;  /* 0x00000001ff087424 */ /* 0x000fe200078e00ff */
[----:B------:R-:W-:-:S02]  /*14fd0*/  ULOP3.LUT UR21, UR7, 0x2, URZ, 0xfc, !UPT ;  /* 0x0000000207157892 */ /* 0x000fc4000f8efc3f */
[----:B------:R-:W-:Y:S02]  /*14fe0*/  UIMAD.WIDE.U32 UR22, UR8, UR6, URZ ;  /* 0x00000006081672a5 */ /* 0x000fe4000f8e003f */
[----:B------:R-:W-:Y:S02]  /*14ff0*/  UIMAD UR13, UR9, UR6, URZ ;  /* 0x00000006090d72a4 */ /* 0x000fe4000f8e023f */
[----:B------:R-:W-:Y:S02]  /*15000*/  UIADD3 UR4, UR4, -0x1, URZ ;  /* 0xffffffff04047890 */ /* 0x000fe4000fffe03f */
[----:B------:R-:W-:Y:S01]  /*15010*/  ULOP3.LUT UR19, URZ, UR10, URZ, 0x33, !UPT ;  /* 0x0000000a3f137292 */ /* 0x000fe2000f8e333f */
[----:B0-----:R-:W-:Y:S01]  /*15020*/  VIADD R0, R0, 0x7f ;  /* 0x0000007f00007836 */ /* 0x001fe20000000000 */
[----:B------:R-:W-:Y:S01]  /*15030*/  UIADD3 UR13, UR23, UR13, URZ ;  /* 0x0000000d170d7290 */ /* 0x000fe2000fffe03f */
[----:B------:R-:W-:-:S03]  /*15040*/  ULDC.64 UR24, c[0x0][0x198] ;  /* 0x0000660000187ab9 */ /* 0x000fc60000000a00 */
[----:B------:R-:W-:-:S04]  /*15050*/  SHF.R.S32.HI R3, RZ, 0x1f, R0 ;  /* 0x0000001fff037819 */ /* 0x000fc80000011400 */
[----:B------:R-:W-:Y:S01]  /*15060*/  LEA.HI R3, R3, R0, RZ, 0x7 ;  /* 0x0000000003037211 */ /* 0x000fe200078f38ff */
[----:B------:R-:W-:Y:S01]  /*15070*/  IMAD.MOV.U32 R0, RZ, RZ, RZ ;  /* 0x000000ffff007224 */ /* 0x000fe200078e00ff */
[C---:B-1----:R-:W-:Y:S02]  /*15080*/  LOP3.LUT P3, RZ, R2.reuse, 0x7f, RZ, 0xc0, !PT ;  /* 0x0000007f02ff7812 */ /* 0x042fe4000786c0ff */
[----:B------:R-:W-:Y:S02]  /*15090*/  SHF.R.S32.HI R13, RZ, 0x7, R3 ;  /* 0x00000007ff0d7819 */ /* 0x000fe40000011403 */
[----:B------:R-:W-:-:S03]  /*150a0*/  LOP3.LUT P0, RZ, R2, 0x1f, RZ, 0xc0, !PT ;  /* 0x0000001f02ff7812 */ /* 0x000fc6000780c0ff */
[----:B------:R-:W-:Y:S01]  /*150b0*/  VIADD R10, R13, 0x1 ;  /* 0x000000010d0a7836 */ /* 0x000fe20000000000 */
[----:B------:R-:W-:-:S13]  /*150c0*/  PLOP3.LUT P0, PT, P0, P3, PT, 0x8a, 0x0 ;  /* 0x000000000000781c */ /* 0x000fda0000707172 */
.L_x_373:
[----:B------:R-:W-:-:S03]  /*150d0*/  UMOV UR6, 0xffffffff ;  /* 0xffffffff00067882 */ /* 0x000fc60000000000 */
[----:B------:R-:W-:Y:S05]  /*150e0*/  BRA.DIV UR6, `(.L_x_362) ;  /* 0x0000000e06c87947 */ /* 0x000fea000b800000 */
[----:B------:R-:W-:-:S13]  /*150f0*/  ELECT P1, URZ, PT ;  /* 0x00000000003f782f */ /* 0x000fda0003820000 */
.L_x_384:
[----:B------:R-:W0:Y:S01]  /*15100*/  LDC R2, c[0x0][0x28c] ;  /* 0x0000a300ff027b82 */ /* 0x000e220000000800 */
[----:B------:R-:W-:Y:S01]  /*15110*/  BSSY B1, `(.L_x_363) ;  /* 0x0000038000017945 */ /* 0x000fe20003800000 */
[----:B0-----:R-:W-:-:S13]  /*15120*/  ISETP.LT.OR P1, PT, R2, 0x1, !P1 ;  /* 0x000000010200780c */ /* 0x001fda0004f21670 */
[----:B------:R-:W-:Y:S05]  /*15130*/  @P1 BRA `(.L_x_364) ;  /* 0x0000000000d41947 */ /* 0x000fea0003800000 */
[----:B------:R-:W-:Y:S02]  /*15140*/  IMAD.SHL.U32 R14, R4, 0x100, RZ ;  /* 0x00000100040e7824 */ /* 0x000fe400078e00ff */
[----:B------:R-:W-:Y:S02]  /*15150*/  IMAD R9, R5, 0xa0, RZ ;  /* 0x000000a005097824 */ /* 0x000fe400078e02ff */
[----:B------:R-:W-:Y:S02]  /*15160*/  IMAD.MOV.U32 R16, RZ, RZ, RZ ;  /* 0x000000ffff107224 */ /* 0x000fe400078e00ff */
[----:B------:R-:W-:Y:S02]  /*15170*/  IMAD.MOV.U32 R2, RZ, RZ, R10 ;  /* 0x000000ffff027224 */ /* 0x000fe400078e000a */
[----:B------:R-:W-:Y:S02]  /*15180*/  IMAD.MOV.U32 R3, RZ, RZ, R8 ;  /* 0x000000ffff037224 */ /* 0x000fe400078e0008 */
[----:B------:R-:W-:-:S07]  /*15190*/  IMAD.MOV.U32 R4, RZ, RZ, R0 ;  /* 0x000000ffff047224 */ /* 0x000fce00078e0000 */
.L_x_368:
[----:B------:R-:W0:Y:S01]  /*151a0*/  S2R R12, SR_CgaCtaId ;  /* 0x00000000000c7919 */ /* 0x000e220000008800 */
[----:B------:R-:W-:Y:S01]  /*151b0*/  MOV R5, 0x400 ;  /* 0x0000040000057802 */ /* 0x000fe20000000f00 */
[----:B------:R-:W1:Y:S03]  /*151c0*/  @!P3 LDC R7, c[0x0][0x500] ;  /* 0x00014000ff07bb82 */ /* 0x000e660000000800 */
[----:B0-----:R-:W-:Y:S02]  /*151d0*/  LEA R15, R12, R5, 0x18 ;  /* 0x000000050c0f7211 */ /* 0x001fe400078ec0ff */
[----:B------:R-:W-:-:S03]  /*151e0*/  SHF.L.U32 R5, R3, 0x1f, RZ ;  /* 0x0000001f03057819 */ /* 0x000fc600000006ff */
[----:B------:R-:W-:-:S04]  /*151f0*/  IMAD R12, R4, 0x8, R15 ;  /* 0x00000008040c7824 */ /* 0x000fc800078e020f */
[----:B------:R-:W0:Y:S02]  /*15200*/  SYNCS.PHASECHK.TRANS64.TRYWAIT P1, [R12+URZ+0x20], R5 ;  /* 0x000020050c0075a7 */ /* 0x000e24000802017f */
[----:B01----:R-:W-:Y:S05]  /*15210*/  @!P1 BRA `(.L_x_365) ;  /* 0x0000000c009c9947 */ /* 0x003fea0003800000 */
.L_x_385:
[----:B------:R-:W-:Y:S01]  /*15220*/  UPRMT UR6, UR21, 0x9910, URZ ;  /* 0x0000991015067896 */ /* 0x000fe2000800003f */
[----:B------:R1:W-:Y:S03]  /*15230*/  @!P3 SYNCS.ARRIVE.TRANS64 RZ, [R12+URZ], R7 ;  /* 0x000000070cffb9a7 */ /* 0x0003e6000800003f */
[----:B------:R-:W-:-:S06]  /*15240*/  UISETP.NE.AND UP0, UPT, UR6, 0x2, UPT ;  /* 0x000000020600788c */ /* 0x000fcc000bf05270 */
[----:B------:R-:W-:-:S13]  /*15250*/  PLOP3.LUT P1, PT, PT, PT, UP0, 0x80, 0x0 ;  /* 0x000000000000781c */ /* 0x000fda0003f2f008 */
[----:B-1----:R-:W-:Y:S05]  /*15260*/  @P1 BRA `(.L_x_366) ;  /* 0x0000000000041947 */ /* 0x002fea0003800000 */
[----:B------:R-:W-:Y:S01]  /*15270*/  BPT.TRAP 0x1 ;  /* 0x000000040000795c */ /* 0x000fe20000300000 */
.L_x_366:
[----:B------:R-:W-:Y:S05]  /*15280*/  @P0 BRA `(.L_x_367) ;  /* 0x0000000000040947 */ /* 0x000fea0003800000 */
[----:B------:R-:W-:Y:S01]  /*15290*/  BPT.TRAP 0x1 ;  /* 0x000000040000795c */ /* 0x000fe20000300000 */
.L_x_367:
[--C-:B0-----:R-:W-:Y:S01]  /*152a0*/  IMAD R5, R4, 0x8000, R15.reuse ;  /* 0x0000800004057824 */ /* 0x101fe200078e020f */
[----:B------:R-:W-:Y:S01]  /*152b0*/  R2UR UR9, R12 ;  /* 0x000000000c0972ca */ /* 0x000fe200000e0000 */
[----:B------:R-:W-:Y:S01]  /*152c0*/  IMAD R15, R4, 0x5000, R15 ;  /* 0x00005000040f7824 */ /* 0x000fe200078e020f */
[----:B------:R-:W-:Y:S01]  /*152d0*/  UIADD3 UR14, UP0, UR24, 0xf0, URZ ;  /* 0x000000f0180e7890 */ /* 0x000fe2000ff1e03f */
[----:B------:R-:W-:Y:S01]  /*152e0*/  VIADD R2, R2, 0xffffffff ;  /* 0xffffffff02027836 */ /* 0x000fe20000000000 */
[----:B------:R-:W-:Y:S01]  /*152f0*/  R2UR UR6, R5 ;  /* 0x00000000050672ca */ /* 0x000fe200000e0000 */
[----:B------:R-:W-:Y:S01]  /*15300*/  UIADD3 UR26, UP1, UR24, 0x1f0, URZ ;  /* 0x000001f0181a7890 */ /* 0x000fe2000ff3e03f */
[----:B------:R-:W-:Y:S01]  /*15310*/  R2UR UR8, R15 ;  /* 0x000000000f0872ca */ /* 0x000fe200000e0000 */
[----:B------:R-:W-:Y:S01]  /*15320*/  UIADD3.X UR15, URZ, UR25, URZ, UP0, !UPT ;  /* 0x000000193f0f7290 */ /* 0x000fe200087fe43f */
[----:B------:R-:W-:Y:S01]  /*15330*/  R2UR UR11, R14 ;  /* 0x000000000e0b72ca */ /* 0x000fe200000e0000 */
[----:B------:R-:W-:Y:S01]  /*15340*/  VIADD R4, R4, 0x1 ;  /* 0x0000000104047836 */ /* 0x000fe20000000000 */
[----:B------:R-:W-:Y:S01]  /*15350*/  R2UR UR10, R16 ;  /* 0x00000000100a72ca */ /* 0x000fe200000e0000 */
[----:B------:R-:W-:Y:S01]  /*15360*/  UIADD3.X UR27, URZ, UR25, URZ, UP1, !UPT ;  /* 0x000000193f1b7290 */ /* 0x000fe20008ffe43f */
[----:B------:R-:W-:Y:S01]  /*15370*/  R2UR UR12, R6 ;  /* 0x00000000060c72ca */ /* 0x000fe200000e0000 */
[----:B------:R-:W-:Y:S01]  /*15380*/  UMOV UR16, 0x0 ;  /* 0x0000000000107882 */ /* 0x000fe20000000000 */
[----:B------:R-:W-:Y:S01]  /*15390*/  R2UR UR20, R9 ;  /* 0x00000000091472ca */ /* 0x000fe200000e0000 */
[----:B------:R-:W-:Y:S01]  /*153a0*/  UMOV UR17, 0x10000000 ;  /* 0x1000000000117882 */ /* 0x000fe20000000000 */
[----:B------:R-:W-:Y:S01]  /*153b0*/  ISETP.GT.AND P2, PT, R2, 0x1, PT ;  /* 0x000000010200780c */ /* 0x000fe20003f44270 */
[----:B------:R-:W-:Y:S01]  /*153c0*/  UIADD3 UR6, UR6, 0x100, URZ ;  /* 0x0000010006067890 */ /* 0x000fe2000fffe03f */
[----:B------:R-:W-:Y:S01]  /*153d0*/  ISETP.NE.AND P1, PT, R4, 0x4, PT ;  /* 0x000000040400780c */ /* 0x000fe20003f25270 */
[----:B------:R-:W-:Y:S01]  /*153e0*/  UIADD3 UR18, UR8, 0x20100, URZ ;  /* 0x0002010008127890 */ /* 0x000fe2000fffe03f */
[----:B------:R-:W-:-:S02]  /*153f0*/  VIADD R16, R16, 0x80 ;  /* 0x0000008010107836 */ /* 0x000fc40000000000 */
[----:B------:R-:W-:Y:S02]  /*15400*/  SEL R12, RZ, 0x1, P1 ;  /* 0x00000001ff0c7807 */ /* 0x000fe40000800000 */
[----:B------:R-:W-:Y:S01]  /*15410*/  UMOV UR8, UR6 ;  /* 0x0000000600087c82 */ /* 0x000fe20008000000 */
[----:B------:R-:W-:Y:S01]  /*15420*/  SEL R4, R4, RZ, P1 ;  /* 0x000000ff04047207 */ /* 0x000fe20000800000 */
[----:B------:R0:W-:Y:S01]  /*15430*/  UTMALDG.3D [UR8], [UR14], desc[UR16] ;  /* 0x000010080e0075b4 */ /* 0x0001e20008011000 */
[----:B------:R-:W-:Y:S01]  /*15440*/  LOP3.LUT R3, R3, R12, RZ, 0x3c, !PT ;  /* 0x0000000c03037212 */ /* 0x000fe200078e3cff */
[----:B0-----:R-:W-:Y:S01]  /*15450*/  UMOV UR8, UR18 ;  /* 0x0000001200087c82 */ /* 0x001fe20008000000 */
[----:B------:R-:W-:Y:S02]  /*15460*/  UMOV UR11, UR20 ;  /* 0x00000014000b7c82 */ /* 0x000fe40008000000 */
[----:B------:R0:W-:Y:S02]  /*15470*/  UTMALDG.3D [UR8], [UR26], desc[UR16] ;  /* 0x000010081a0075b4 */ /* 0x0001e40008011000 */
[----:B0-----:R-:W-:Y:S05]  /*15480*/  @P2 BRA `(.L_x_368) ;  /* 0xfffffffc00442947 */ /* 0x001fea000383ffff */
.L_x_364:
[----:B------:R-:W-:Y:S05]  /*15490*/  BSYNC B1 ;  /* 0x0000000000017941 */ /* 0x000fea0003800000 */
.L_x_363:
[----:B------:R-:W2:Y:S01]  /*154a0*/  LDL.LU R18, [R1+0x170] ;  /* 0x0001700001127983 */ /* 0x000ea20000300800 */
[----:B------:R-:W-:Y:S01]  /*154b0*/  LOP3.LUT P2, RZ, R11, 0xff, RZ, 0xc0, !PT ;  /* 0x000000ff0bff7812 */ /* 0x000fe2000784c0ff */
[C---:B------:R-:W-:Y:S01]  /*154c0*/  IMAD.IADD R0, R13.reuse, 0x1, R0 ;  /* 0x000000010d007824 */ /* 0x040fe200078e0200 */
[----:B------:R-:W-:Y:S01]  /*154d0*/  ULDC.64 UR8, c[0x0][0x650] ;  /* 0x0001940000087ab9 */ /* 0x000fe20000000a00 */
[----:B------:R-:W3:Y:S01]  /*154e0*/  LDL.LU R17, [R1+0x174] ;  /* 0x0001740001117983 */ /* 0x000ee20000300800 */
[----:B------:R-:W-:Y:S01]  /*154f0*/  BSSY B1, `(.L_x_369) ;  /* 0x000006f000017945 */ /* 0x000fe20003800000 */
[----:B------:R-:W-:Y:S01]  /*15500*/  IMAD.MOV.U32 R5, RZ, RZ, -0x1 ;  /* 0xffffffffff057424 */ /* 0x000fe200078e00ff */
[----:B------:R-:W-:Y:S01]  /*15510*/  ISETP.GT.U32.AND P1, PT, R0, 0x3, PT ;  /* 0x000000030000780c */ /* 0x000fe20003f24070 */
[----:B------:R-:W-:Y:S01]  /*15520*/  IMAD.MOV.U32 R6, RZ, RZ, -0x1 ;  /* 0xffffffffff067424 */ /* 0x000fe200078e00ff */
[----:B------:R-:W-:Y:S02]  /*15530*/  SHF.R.U32.HI R2, RZ, 0x2, R0 ;  /* 0x00000002ff027819 */ /* 0x000fe40000011600 */
[----:B------:R-:W-:-:S02]  /*15540*/  ISETP.LT.U32.AND P1, PT, R13, 0x4, P1 ;  /* 0x000000040d00780c */ /* 0x000fc40000f21070 */
[----:B------:R-:W-:Y:S01]  /*15550*/  LOP3.LUT R2, R2, 0x1, RZ, 0xc0, !PT ;  /* 0x0000000102027812 */ /* 0x000fe200078ec0ff */
[----:B------:R-:W0:Y:S01]  /*15560*/  @P2 S2R R4, SR_CgaCtaId ;  /* 0x0000000000042919 */ /* 0x000e220000008800 */
[----:B------:R-:W-:Y:S02]  /*15570*/  @P2 MOV R3, 0x400 ;  /* 0x0000040000032802 */ /* 0x000fe40000000f00 */
[----:B------:R-:W-:Y:S02]  /*15580*/  LOP3.LUT R0, R0, 0x3, RZ, 0xc0, !PT ;  /* 0x0000000300007812 */ /* 0x000fe400078ec0ff */
[----:B------:R-:W-:Y:S02]  /*15590*/  PRMT R11, RZ, 0x7610, R11 ;  /* 0x00007610ff0b7816 */ /* 0x000fe4000000000b */
[----:B0-----:R-:W-:Y:S01]  /*155a0*/  @P2 LEA R3, R4, R3, 0x18 ;  /* 0x0000000304032211 */ /* 0x001fe200078ec0ff */
[----:B------:R-:W-:-:S03]  /*155b0*/  IMAD.MOV.U32 R4, RZ, RZ, -0x1 ;  /* 0xffffffffff047424 */ /* 0x000fc600078e00ff */
[----:B------:R0:W-:Y:S01]  /*155c0*/  @P2 SYNCS.ARRIVE.TRANS64.A1T0 RZ, [R3+URZ+0x58], RZ ;  /* 0x000058ff03ff29a7 */ /* 0x0001e2000810003f */
[----:B------:R-:W-:-:S04]  /*155d0*/  ISETP.NE.U32.AND P2, PT, R2, 0x1, PT ;  /* 0x000000010200780c */ /* 0x000fc80003f45070 */
[----:B------:R-:W-:Y:S02]  /*155e0*/  ISETP.GT.U32.AND P2, PT, R13, 0x3, !P2 ;  /* 0x000000030d00780c */ /* 0x000fe40005744070 */
[----:B0-----:R-:W-:Y:S02]  /*155f0*/  SEL R3, RZ, 0x1, !P1 ;  /* 0x00000001ff037807 */ /* 0x001fe40004800000 */
[----:B------:R-:W-:-:S04]  /*15600*/  SEL R2, RZ, 0x1, !P2 ;  /* 0x00000001ff027807 */ /* 0x000fc80005000000 */
[----:B------:R-:W-:Y:S02]  /*15610*/  LOP3.LUT R8, R2, R8, R3, 0x96, !PT ;  /* 0x0000000802087212 */ /* 0x000fe400078e9603 */
[----:B------:R-:W-:Y:S02]  /*15620*/  PRMT R2, RZ, 0x7610, R2 ;  /* 0x00007610ff027816 */ /* 0x000fe40000000002 */
[----:B---3--:R-:W-:-:S04]  /*15630*/  IADD3 R17, P5, R17, UR22, RZ ;  /* 0x0000001611117c10 */ /* 0x008fc8000ffbe0ff */
[----:B--2---:R-:W-:Y:S01]  /*15640*/  IADD3.X R18, R18, UR13, RZ, P5, !PT ;  /* 0x0000000d12127c10 */ /* 0x004fe2000affe4ff */
[----:B------:R0:W-:Y:S01]  /*15650*/  STL [R1+0x174], R17 ;  /* 0x0001741101007387 */ /* 0x0001e20000100800 */
[----:B------:R-:W-:-:S03]  /*15660*/  ISETP.GE.U32.AND P5, PT, R17, UR8, PT ;  /* 0x0000000811007c0c */ /* 0x000fc6000bfa6070 */
[----:B------:R0:W-:Y:S01]  /*15670*/  STL [R1+0x170], R18 ;  /* 0x0001701201007387 */ /* 0x0001e20000100800 */
[----:B------:R-:W-:-:S13]  /*15680*/  ISETP.GE.U32.AND.EX P1, PT, R18, UR9, PT, P5 ;  /* 0x0000000912007c0c */ /* 0x000fda000bf26150 */
[----:B0-----:R-:W-:Y:S05]  /*15690*/  @P1 BRA `(.L_x_370) ;  /* 0x0000000400501947 */ /* 0x001fea0003800000 */
[----:B------:R-:W-:Y:S01]  /*156a0*/  ULDC.64 UR8, c[0x0][0x628] ;  /* 0x00018a0000087ab9 */ /* 0x000fe20000000a00 */
[----:B------:R-:W0:Y:S01]  /*156b0*/  S2R R12, SR_CTAID.X ;  /* 0x00000000000c7919 */ /* 0x000e220000002500 */
[----:B------:R-:W-:Y:S01]  /*156c0*/  ISETP.NE.U32.AND P1, PT, RZ, UR8, PT ;  /* 0x00000008ff007c0c */ /* 0x000fe2000bf25070 */
[----:B------:R-:W-:Y:S01]  /*156d0*/  ULDC UR10, c[0x0][0x630] ;  /* 0x00018c00000a7ab9 */ /* 0x000fe20000000800 */
[----:B------:R-:W-:Y:S01]  /*156e0*/  IMAD.MOV.U32 R2, RZ, RZ, R17 ;  /* 0x000000ffff027224 */ /* 0x000fe200078e0011 */
[----:B------:R-:W1:Y:S01]  /*156f0*/  S2R R9, SR_CTAID.Y ;  /* 0x0000000000097919 */ /* 0x000e620000002600 */
[----:B------:R-:W-:Y:S01]  /*15700*/  ISETP.NE.AND.EX P1, PT, RZ, UR9, PT, P1 ;  /* 0x00000009ff007c0c */ /* 0x000fe2000bf25310 */
[----:B------:R-:W-:-:S12]  /*15710*/  IMAD.MOV.U32 R3, RZ, RZ, R18 ;  /* 0x000000ffff037224 */ /* 0x000fd800078e0012 */
[----:B------:R-:W-:Y:S05]  /*15720*/  @!P1 BRA `(.L_x_371) ;  /* 0x0000000000289947 */ /* 0x000fea0003800000 */
[----:B------:R-:W-:Y:S02]  /*15730*/  ULDC UR6, c[0x0][0x634] ;  /* 0x00018d0000067ab9 */ /* 0x000fe40000000800 */
[----:B------:R-:W-:-:S05]  /*15740*/  IADD3 R7, P1, R17, UR6, RZ ;  /* 0x0000000611077c10 */ /* 0x000fca000ff3e0ff */
[----:B------:R-:W-:-:S04]  /*15750*/  IMAD.X R15, RZ, RZ, R18, P1 ;  /* 0x000000ffff0f7224 */ /* 0x000fc800008e0612 */
[----:B------:R-:W-:-:S04]  /*15760*/  IMAD.WIDE.U32 R4, R15, UR8, RZ ;  /* 0x000000080f047c25 */ /* 0x000fc8000f8e00ff */
[----:B------:R-:W-:-:S04]  /*15770*/  IMAD.WIDE.U32 R4, P1, R7, UR9, R4 ;  /* 0x0000000907047c25 */ /* 0x000fc8000f820004 */
[----:B------:R-:W-:-:S04]  /*15780*/  IMAD.WIDE.U32 R6, R7, UR8, RZ ;  /* 0x0000000807067c25 */ /* 0x000fc8000f8e00ff */
[----:B------:R-:W-:Y:S01]  /*15790*/  IMAD.X R3, RZ, RZ, RZ, P1 ;  /* 0x000000ffff037224 */ /* 0x000fe200008e06ff */
[----:B------:R-:W-:Y:S01]  /*157a0*/  IADD3 RZ, P1, R7, R4, RZ ;  /* 0x0000000407ff7210 */ /* 0x000fe20007f3e0ff */
[----:B------:R-:W-:-:S04]  /*157b0*/  IMAD.MOV.U32 R2, RZ, RZ, R5 ;  /* 0x000000ffff027224 */ /* 0x000fc800078e0005 */
[----:B------:R-:W-:-:S08]  /*157c0*/  IMAD.WIDE.U32.X R2, R15, UR9, R2, P1 ;  /* 0x000000090f027c25 */ /* 0x000fd000088e0402 */
.L_x_371:
[--C-:B------:R-:W-:Y:S01]  /*157d0*/  SHF.R.U64 R6, R2, UR10, R3.reuse ;  /* 0x0000000a02067c19 */ /* 0x100fe20008001203 */
[----:B------:R-:W-:Y:S01]  /*157e0*/  ULDC.64 UR8, c[0x0][0x620] ;  /* 0x0001880000087ab9 */ /* 0x000fe20000000a00 */
[----:B------:R-:W-:Y:S01]  /*157f0*/  SHF.R.U32.HI R2, RZ, UR10, R3 ;  /* 0x0000000aff027c19 */ /* 0x000fe20008011603 */
[----:B------:R-:W-:Y:S01]  /*15800*/  IMAD.MOV.U32 R3, RZ, RZ, R18 ;  /* 0x000000ffff037224 */ /* 0x000fe200078e0012 */
[----:B------:R-:W-:Y:S01]  /*15810*/  IADD3 R5, P1, RZ, -R6, RZ ;  /* 0x80000006ff057210 */ /* 0x000fe20007f3e0ff */
[----:B------:R-:W-:Y:S01]  /*15820*/  ULDC UR6, c[0x0][0x150] ;  /* 0x0000540000067ab9 */ /* 0x000fe20000000800 */
[----:B0-----:R-:W-:Y:S01]  /*15830*/  I2FP.F32.U32 R7, R12 ;  /* 0x0000000c00077245 */ /* 0x001fe20000201000 */
[----:B------:R-:W0:Y:S01]  /*15840*/  LDC R19, c[0x0][0x144] ;  /* 0x00005100ff137b82 */ /* 0x000e220000000800 */
[----:B------:R-:W-:Y:S01]  /*15850*/  ULDC.64 UR10, c[0x0][0x640] ;  /* 0x00019000000a7ab9 */ /* 0x000fe20000000a00 */
[----:B------:R-:W-:Y:S01]  /*15860*/  IMAD.X R2, RZ, RZ, ~R2, P1 ;  /* 0x000000ffff027224 */ /* 0x000fe200008e0e02 */
[----:B------:R-:W-:-:S03]  /*15870*/  ISETP.NE.U32.AND P1, PT, RZ, UR10, PT ;  /* 0x0000000aff007c0c */ /* 0x000fc6000bf25070 */
[----:B------:R-:W-:Y:S01]  /*15880*/  IMAD R4, R2, UR8, RZ ;  /* 0x0000000802047c24 */ /* 0x000fe2000f8e02ff */
[----:B------:R-:W-:Y:S01]  /*15890*/  ISETP.NE.AND.EX P1, PT, RZ, UR11, PT, P1 ;  /* 0x0000000bff007c0c */ /* 0x000fe2000bf25310 */
[----:B------:R-:W-:Y:S01]  /*158a0*/  IMAD.MOV.U32 R2, RZ, RZ, R17 ;  /* 0x000000ffff027224 */ /* 0x000fe200078e0011 */
[----:B------:R-:W2:Y:S03]  /*158b0*/  LDC R14, c[0x0][0x148] ;  /* 0x00005200ff0e7b82 */ /* 0x000ea60000000800 */
[----:B------:R-:W-:Y:S01]  /*158c0*/  IMAD.WIDE.U32 R2, R5, UR8, R2 ;  /* 0x0000000805027c25 */ /* 0x000fe2000f8e0002 */
[----:B------:R-:W-:-:S03]  /*158d0*/  ULDC UR8, c[0x0][0x154] ;  /* 0x0000550000087ab9 */ /* 0x000fc60000000800 */
[----:B------:R-:W-:Y:S02]  /*158e0*/  IMAD R5, R5, UR9, R4 ;  /* 0x0000000905057c24 */ /* 0x000fe4000f8e0204 */
[----:B------:R-:W-:Y:S01]  /*158f0*/  FMUL R4, R7, UR6 ;  /* 0x0000000607047c20 */ /* 0x000fe20008400000 */
[----:B------:R-:W-:Y:S01]  /*15900*/  ULDC UR6, c[0x0][0x618] ;  /* 0x0001860000067ab9 */ /* 0x000fe20000000800 */
[----:B------:R-:W-:Y:S01]  /*15910*/  ULDC UR9, c[0x0][0x608] ;  /* 0x0001820000097ab9 */ /* 0x000fe20000000800 */
[----:B------:R-:W-:-:S03]  /*15920*/  IMAD.IADD R3, R3, 0x1, R5 ;  /* 0x0000000103037824 */ /* 0x000fc600078e0205 */
[----:B------:R-:W3:Y:S02]  /*15930*/  F2I.U32.TRUNC.NTZ R4, R4 ;  /* 0x0000000400047305 */ /* 0x000ee4000020f000 */
[----:B------:R-:W-:Y:S02]  /*15940*/  SHF.R.U64 R7, R2, UR6, R3 ;  /* 0x0000000602077c19 */ /* 0x000fe40008001203 */
[----:B-1----:R-:W-:-:S05]  /*15950*/  I2FP.F32.U32 R2, R9 ;  /* 0x0000000900027245 */ /* 0x002fca0000201000 */
[----:B------:R-:W-:Y:S01]  /*15960*/  FMUL R5, R2, UR8 ;  /* 0x0000000802057c20 */ /* 0x000fe20008400000 */
[----:B------:R-:W-:Y:S01]  /*15970*/  SHF.R.U32.HI R2, RZ, UR6, R3 ;  /* 0x00000006ff027c19 */ /* 0x000fe20008011603 */
[----:B------:R-:W-:Y:S02]  /*15980*/  ULDC UR6, c[0x0][0x658] ;  /* 0x0001960000067ab9 */ /* 0x000fe40000000800 */
[----:B------:R1:W4:Y:S01]  /*15990*/  F2I.U32.TRUNC.NTZ R18, R5 ;  /* 0x0000000500127305 */ /* 0x000322000020f000 */
[----:B------:R-:W-:Y:S01]  /*159a0*/  SHF.R.U64 R16, R7, UR9, R2 ;  /* 0x0000000907107c19 */ /* 0x000fe20008001202 */
[----:B---3--:R-:W-:Y:S01]  /*159b0*/  IMAD.MOV R4, RZ, RZ, -R4 ;  /* 0x000000ffff047224 */ /* 0x008fe200078e0a04 */
[----:B------:R-:W-:-:S03]  /*159c0*/  SHF.R.U32.HI R3, RZ, UR9, R2 ;  /* 0x00000009ff037c19 */ /* 0x000fc60008011602 */
[----:B0-----:R-:W-:Y:S01]  /*159d0*/  IMAD R19, R19, R4, R12 ;  /* 0x0000000413137224 */ /* 0x001fe200078e020c */
[--C-:B------:R-:W-:Y:S02]  /*159e0*/  SHF.R.U64 R15, R16, UR6, R3.reuse ;  /* 0x00000006100f7c19 */ /* 0x100fe40008001203 */
[----:B------:R-:W-:-:S03]  /*159f0*/  SHF.R.U32.HI R17, RZ, UR6, R3 ;  /* 0x00000006ff117c19 */ /* 0x000fc60008011603 */
[----:B------:R-:W-:Y:S02]  /*15a00*/  IMAD.MOV.U32 R2, RZ, RZ, R15 ;  /* 0x000000ffff027224 */ /* 0x000fe400078e000f */
[----:B------:R-:W-:Y:S01]  /*15a10*/  IMAD.MOV.U32 R3, RZ, RZ, R17 ;  /* 0x000000ffff037224 */ /* 0x000fe200078e0011 */
[----:B-12-4-:R-:W-:Y:S06]  /*15a20*/  @!P1 BRA `(.L_x_372) ;  /* 0x0000000000289947 */ /* 0x016fec0003800000 */
[----:B------:R-:W-:Y:S02]  /*15a30*/  ULDC UR6, c[0x0][0x64c] ;  /* 0x0001930000067ab9 */ /* 0x000fe40000000800 */
[----:B------:R-:W-:-:S05]  /*15a40*/  IADD3 R3, P1, R15, UR6, RZ ;  /* 0x000000060f037c10 */ /* 0x000fca000ff3e0ff */
[----:B------:R-:W-:-:S04]  /*15a50*/  IMAD.X R17, RZ, RZ, R17, P1 ;  /* 0x000000ffff117224 */ /* 0x000fc800008e0611 */
[----:B------:R-:W-:-:S04]  /*15a60*/  IMAD.WIDE.U32 R4, R17, UR10, RZ ;  /* 0x0000000a11047c25 */ /* 0x000fc8000f8e00ff */
[----:B------:R-:W-:-:S04]  /*15a70*/  IMAD.WIDE.U32 R4, P1, R3, UR11, R4 ;  /* 0x0000000b03047c25 */ /* 0x000fc8000f820004 */
[----:B------:R-:W-:-:S04]  /*15a80*/  IMAD.WIDE.U32 R2, R3, UR10, RZ ;  /* 0x0000000a03027c25 */ /* 0x000fc8000f8e00ff */
[----:B------:R-:W-:Y:S01]  /*15a90*/  IMAD.MOV.U32 R2, RZ, RZ, R5 ;  /* 0x000000ffff027224 */ /* 0x000fe200078e0005 */
[----:B------:R-:W-:Y:S01]  /*15aa0*/  IADD3 RZ, P2, R3, R4, RZ ;  /* 0x0000000403ff7210 */ /* 0x000fe20007f5e0ff */
[----:B------:R-:W-:-:S04]  /*15ab0*/  IMAD.X R3, RZ, RZ, RZ, P1 ;  /* 0x000000ffff037224 */ /* 0x000fc800008e06ff */
[----:B------:R-:W-:-:S08]  /*15ac0*/  IMAD.WIDE.U32.X R2, R17, UR11, R2, P2 ;  /* 0x0000000b11027c25 */ /* 0x000fd000090e0402 */
.L_x_372:
[----:B------:R-:W-:Y:S01]  /*15ad0*/  ULDC UR6, c[0x0][0x648] ;  /* 0x0001920000067ab9 */ /* 0x000fe20000000800 */
[----:B------:R-:W-:Y:S01]  /*15ae0*/  LOP3.LUT R16, R16, UR19, RZ, 0xc0, !PT ;  /* 0x0000001310107c12 */ /* 0x000fe2000f8ec0ff */
[----:B------:R-:W-:Y:S01]  /*15af0*/  IMAD.MOV R18, RZ, RZ, -R18 ;  /* 0x000000ffff127224 */ /* 0x000fe200078e0a12 */
[----:B------:R-:W-:Y:S01]  /*15b00*/  SHF.R.U64 R3, R2, UR6, R3 ;  /* 0x0000000602037c19 */ /* 0x000fe20008001203 */
[----:B------:R-:W-:Y:S01]  /*15b10*/  ULDC UR6, c[0x0][0x638] ;  /* 0x00018e0000067ab9 */ /* 0x000fe20000000800 */
[----:B------:R-:W-:Y:S01]  /*15b20*/  LOP3.LUT R12, R7, UR4, RZ, 0xc0, !PT ;  /* 0x00000004070c7c12 */ /* 0x000fe2000f8ec0ff */
[----:B------:R-:W-:Y:S01]  /*15b30*/  @P4 IMAD R19, R14, R18, R9 ;  /* 0x000000120e134224 */ /* 0x000fe200078e0209 */
[----:B------:R-:W-:Y:S01]  /*15b40*/  ULDC UR8, c[0x0][0x610] ;  /* 0x0001840000087ab9 */ /* 0x000fe20000000800 */
[----:B------:R-:W-:Y:S02]  /*15b50*/  IMAD.MOV R2, RZ, RZ, -R3 ;  /* 0x000000ffff027224 */ /* 0x000fe400078e0a03 */
[----:B------:R-:W-:-:S02]  /*15b60*/  IMAD R4, R3, UR5, R16 ;  /* 0x0000000503047c24 */ /* 0x000fc4000f8e0210 */
[----:B------:R-:W-:Y:S01]  /*15b70*/  IMAD R15, R2, UR6, R15 ;  /* 0x00000006020f7c24 */ /* 0x000fe2000f8e020f */
[----:B------:R-:W-:Y:S01]  /*15b80*/  ULDC UR6, c[0x0][0x600] ;  /* 0x0001800000067ab9 */ /* 0x000fe20000000800 */
[----:B------:R-:W-:Y:S02]  /*15b90*/  IMAD R4, R4, UR8, R19 ;  /* 0x0000000804047c24 */ /* 0x000fe4000f8e0213 */
[----:B------:R-:W-:Y:S02]  /*15ba0*/  IMAD R15, R15, UR6, R12 ;  /* 0x000000060f0f7c24 */ /* 0x000fe4000f8e020c */
[----:B------:R-:W-:-:S03]  /*15bb0*/  IMAD.MOV.U32 R2, RZ, RZ, 0x1 ;  /* 0x00000001ff027424 */ /* 0x000fc600078e00ff */
[----:B------:R-:W-:Y:S02]  /*15bc0*/  SEL R5, R15, R4, !P4 ;  /* 0x000000040f057207 */ /* 0x000fe40006000000 */
[----:B------:R-:W-:-:S07]  /*15bd0*/  SEL R4, R4, R15, !P4 ;  /* 0x0000000f04047207 */ /* 0x000fce0006000000 */
.L_x_370:
[----:B------:R-:W-:Y:S05]  /*15be0*/  BSYNC B1 ;  /* 0x0000000000017941 */ /* 0x000fea0003800000 */
.L_x_369:
[----:B------:R-:W-:-:S13]  /*15bf0*/  LOP3.LUT P1, RZ, R2, 0xff, RZ, 0xc0, !PT ;  /* 0x000000ff02ff7812 */ /* 0x000fda000782c0ff */
[----:B------:R-:W-:Y:S05]  /*15c00*/  @P1 BRA `(.L_x_373) ;  /* 0xfffffff400301947 */ /* 0x000fea000383ffff */
[----:B------:R-:W-:Y:S05]  /*15c10*/  BSYNC B0 ;  /* 0x0000000000007941 */ /* 0x000fea0003800000 */
.L_x_361:
[----:B------:R-:W-:-:S03]  /*15c20*/  UMOV UR6, 0xffffffff ;  /* 0xffffffff00067882 */ /* 0x000fc60000000000 */
[----:B------:R-:W-:Y:S05]  /*15c30*/  BRA.DIV UR6, `(.L_x_374) ;  /* 0x0000000606287947 */ /* 0x000fea000b800000 */
[----:B------:R-:W-:-:S13]  /*15c40*/  ELECT P0, URZ, PT ;  /* 0x00000000003f782f */ /* 0x000fda0003800000 */
.L_x_388:
[----:B------:R-:W-:Y:S04]  /*15c50*/  BSSY B0, `(.L_x_375) ;  /* 0x000002c000007945 */ /* 0x000fe80003800000 */
[----:B------:R-:W-:Y:S05]  /*15c60*/  @!P0 BRA `(.L_x_376) ;  /* 0x0000000000a88947 */ /* 0x000fea0003800000 */
[----:B------:R-:W-:-:S04]  /*15c70*/  ULOP3.LUT UR6, UR7, 0x2, URZ, 0xfc, !UPT ;  /* 0x0000000207067892 */ /* 0x000fc8000f8efc3f */
[----:B------:R-:W-:-:S06]  /*15c80*/  UISETP.NE.AND UP0, UPT, UR6, 0x3, UPT ;  /* 0x000000030600788c */ /* 0x000fcc000bf05270 */
[----:B------:R-:W-:-:S13]  /*15c90*/  PLOP3.LUT P0, PT, PT, PT, UP0, 0x80, 0x0 ;  /* 0x000000000000781c */ /* 0x000fda0003f0f008 */
[----:B------:R-:W-:Y:S05]  /*15ca0*/  @!P0 BRA `(.L_x_377) ;  /* 0x0000000000048947 */ /* 0x000fea0003800000 */
[----:B------:R-:W-:Y:S01]  /*15cb0*/  BPT.TRAP 0x1 ;  /* 0x000000040000795c */ /* 0x000fe20000300000 */
.L_x_377:
[----:B------:R-:W0:Y:S01]  /*15cc0*/  S2R R3, SR_CgaCtaId ;  /* 0x0000000000037919 */ /* 0x000e220000008800 */
[----:B------:R-:W-:-:S04]  /*15cd0*/  MOV R2, 0x400 ;  /* 0x0000040000027802 */ /* 0x000fc80000000f00 */
[----:B0-----:R-:W-:Y:S02]  /*15ce0*/  LEA R3, R3, R2, 0x18 ;  /* 0x0000000203037211 */ /* 0x001fe400078ec0ff */
[----:B------:R-:W-:-:S03]  /*15cf0*/  SHF.L.U32 R2, R8, 0x1f, RZ ;  /* 0x0000001f08027819 */ /* 0x000fc600000006ff */
[----:B------:R-:W-:-:S04]  /*15d00*/  VIADD R3, R3, 0x20 ;  /* 0x0000002003037836 */ /* 0x000fc80000000000 */
[C---:B------:R-:W-:Y:S02]  /*15d10*/  IMAD R7, R0.reuse, 0x8, R3 ;  /* 0x0000000800077824 */ /* 0x040fe400078e0203 */
[----:B------:R-:W-:Y:S02]  /*15d20*/  VIADD R0, R0, 0x1 ;  /* 0x0000000100007836 */ /* 0x000fe40000000000 */
[----:B------:R-:W0:Y:S03]  /*15d30*/  SYNCS.PHASECHK.TRANS64.TRYWAIT P0, [R7+URZ], R2 ;  /* 0x00000002070075a7 */ /* 0x000e26000800017f */
[----:B------:R-:W-:-:S04]  /*15d40*/  ISETP.NE.AND P1, PT, R0, 0x4, PT ;  /* 0x000000040000780c */ /* 0x000fc80003f25270 */
[----:B------:R-:W-:Y:S02]  /*15d50*/  SEL R5, RZ, 0x1, P1 ;  /* 0x00000001ff057807 */ /* 0x000fe40000800000 */
[----:B------:R-:W-:Y:S02]  /*15d60*/  SEL R0, R0, RZ, P1 ;  /* 0x000000ff00007207 */ /* 0x000fe40000800000 */
[----:B------:R-:W-:-:S03]  /*15d70*/  LOP3.LUT R5, R8, R5, RZ, 0x3c, !PT ;  /* 0x0000000508057212 */ /* 0x000fc600078e3cff */
[----:B------:R-:W-:Y:S01]  /*15d80*/  IMAD R9, R0, 0x8, R3 ;  /* 0x0000000800097824 */ /* 0x000fe200078e0203 */
[----:B------:R-:W-:Y:S01]  /*15d90*/  SHF.L.U32 R4, R5, 0x1f, RZ ;  /* 0x0000001f05047819 */ /* 0x000fe200000006ff */
[----:B0-----:R-:W-:Y:S06]  /*15da0*/  @!P0 BRA `(.L_x_378) ;  /* 0x0000000000f08947 */ /* 0x001fec0003800000 */
.L_x_389:
[----:B------:R-:W1:Y:S01]  /*15db0*/  SYNCS.PHASECHK.TRANS64.TRYWAIT P0, [R9+URZ], R4 ;  /* 0x00000004090075a7 */ /* 0x000e62000800017f */
[----:B------:R-:W-:-:S05]  /*15dc0*/  VIADD R0, R0, 0x1 ;  /* 0x0000000100007836 */ /* 0x000fca0000000000 */
[----:B------:R-:W-:-:S04]  /*15dd0*/  ISETP.NE.AND P1, PT, R0, 0x4, PT ;  /* 0x000000040000780c */ /* 0x000fc80003f25270 */
[----:B0-----:R-:W-:Y:S02]  /*15de0*/  SEL R2, RZ, 0x1, P1 ;  /* 0x00000001ff027807 */ /* 0x001fe40000800000 */
[----:B------:R-:W-:Y:S02]  /*15df0*/  SEL R0, R0, RZ, P1 ;  /* 0x000000ff00007207 */ /* 0x000fe40000800000 */
[----:B------:R-:W-:-:S03]  /*15e00*/  LOP3.LUT R7, R5, R2, RZ, 0x3c, !PT ;  /* 0x0000000205077212 */ /* 0x000fc600078e3cff */
[----:B------:R-:W-:Y:S01]  /*15e10*/  IMAD R6, R0, 0x8, R3 ;  /* 0x0000000800067824 */ /* 0x000fe200078e0203 */
[----:B------:R-:W-:Y:S01]  /*15e20*/  SHF.L.U32 R5, R7, 0x1f, RZ ;  /* 0x0000001f07057819 */ /* 0x000fe200000006ff */
[----:B-1----:R-:W-:Y:S06]  /*15e30*/  @!P0 BRA `(.L_x_379) ;  /* 0x0000000000e08947 */ /* 0x002fec0003800000 */
.L_x_390:
[----:B------:R-:W1:Y:S01]  /*15e40*/  SYNCS.PHASECHK.TRANS64.TRYWAIT P0, [R6+URZ], R5 ;  /* 0x00000005060075a7 */ /* 0x000e62000800017f */
[----:B------:R-:W-:-:S05]  /*15e50*/  VIADD R0, R0, 0x1 ;  /* 0x0000000100007836 */ /* 0x000fca0000000000 */
[----:B------:R-:W-:-:S04]  /*15e60*/  ISETP.NE.AND P1, PT, R0, 0x4, PT ;  /* 0x000000040000780c */ /* 0x000fc80003f25270 */
[----:B------:R-:W-:Y:S02]  /*15e70*/  SEL R2, RZ, 0x1, P1 ;  /* 0x00000001ff027807 */ /* 0x000fe40000800000 */
[----:B------:R-:W-:Y:S02]  /*15e80*/  SEL R0, R0, RZ, P1 ;  /* 0x000000ff00007207 */ /* 0x000fe40000800000 */
[----:B------:R-:W-:Y:S01]  /*15e90*/  LOP3.LUT R2, R7, R2, RZ, 0x3c, !PT ;  /* 0x0000000207027212 */ /* 0x000fe200078e3cff */
[----:B-1----:R-:W-:Y:S06]  /*15ea0*/  @!P0 BRA `(.L_x_380) ;  /* 0x0000000000d88947 */ /* 0x002fec0003800000 */
.L_x_391:
[----:B------:R-:W-:Y:S01]  /*15eb0*/  IMAD R3, R0, 0x8, R3 ;  /* 0x0000000800037824 */ /* 0x000fe200078e0203 */
[----:B------:R-:W-:-:S07]  /*15ec0*/  SHF.L.U32 R0, R2, 0x1f, RZ ;  /* 0x0000001f02007819 */ /* 0x000fce00000006ff */
.L_x_381:
[----:B--2---:R2:W3:Y:S02]  /*15ed0*/  SYNCS.PHASECHK.TRANS64.TRYWAIT P0, [R3+URZ], R0 ;  /* 0x00000000030075a7 */ /* 0x0044e4000800017f */
[----:B---3--:R-:W-:Y:S05]  /*15ee0*/  @!P0 NANOSLEEP.SYNCS 0x989680 ;  /* 0x009896800000895d */ /* 0x008fea0003900000 */
[----:B------:R-:W3:Y:S02]  /*15ef0*/  @!P0 SYNCS.PHASECHK.TRANS64 P0, [R3+URZ], R0 ;  /* 0x00000000030085a7 */ /* 0x000ee4000800007f */
[----:B---3--:R-:W-:Y:S05]  /*15f00*/  @!P0 BRA `(.L_x_381) ;  /* 0xfffffffc00f08947 */ /* 0x008fea000383ffff */
.L_x_376:
[----:B------:R-:W-:Y:S05]  /*15f10*/  BSYNC B0 ;  /* 0x0000000000007941 */ /* 0x000fea0003800000 */
.L_x_375:
[----:B------:R-:W-:Y:S05]  /*15f20*/  EXIT ;  /* 0x000000000000794d */ /* 0x000fea0003800000 */
.L_x_17:
[----:B-1----:R-:W-:-:S04]  /*15f30*/  IMAD.U32 R3, RZ, RZ, UR15 ;  /* 0x0000000fff037e24 */ /* 0x002fc8000f8e00ff */
[----:B------:R1:W4:Y:S03]  /*15f40*/  SYNCS.PHASECHK.TRANS64.TRYWAIT P0, [R3+URZ], R0 ;  /* 0x00000000030075a7 */ /* 0x000326000800017f */
[----:B----4-:R-:W-:Y:S05]  /*15f50*/  @!P0 NANOSLEEP.SYNCS 0x989680 ;  /* 0x009896800000895d */ /* 0x010fea0003900000 */
[----:B------:R-:W4:Y:S02]  /*15f60*/  @!P0 SYNCS.PHASECHK.TRANS64 P0, [R3+URZ], R0 ;  /* 0x00000000030085a7 */ /* 0x000f24000800007f */
[----:B----4-:R-:W-:Y:S05]  /*15f70*/  @!P0 BRA `(.L_x_17) ;  /* 0xfffffffc00ec8947 */ /* 0x010fea000383ffff */
[----:B------:R-:W-:Y:S05]  /*15f80*/  BRA `(.L_x_16) ;  /* 0xfffffebc00fc7947 */ /* 0x000fea000383ffff */
.L_x_23:
[----:B-----5:R0:W-:Y:S02]  /*15f90*/  STL [R1+0x180], R0 ;  /* 0x0001800001007387 */ /* 0x0201e40000100800 */
[----:B0-----:R-:W-:-:S04]  /*15fa0*/  IMAD.U32 R0, RZ, RZ, UR17 ;  /* 0x00000011ff007e24 */ /* 0x001fc8000f8e00ff */
[----:B------:R0:W0:Y:S03]  /*15fb0*/  SYNCS.PHASECHK.TRANS64.TRYWAIT P0, [R0+URZ], R229 ;  /* 0x000000e5000075a7 */ /* 0x000026000800017f */
[----:B0-----:R-:W-:Y:S05]  /*15fc0*/  @!P0 NANOSLEEP.SYNCS 0x989680 ;  /* 0x009896800000895d */ /* 0x001fea0003900000 */
[----:B------:R0:W1:Y:S02]  /*15fd0*/  @!P0 SYNCS.PHASECHK.TRANS64 P0, [R0+URZ], R229 ;  /* 0x000000e5000085a7 */ /* 0x000064000800007f */
[----:B0-----:R0:W5:Y:S02]  /*15fe0*/  LDL.LU R0, [R1+0x180] ;  /* 0x0001800001007983 */ /* 0x0011640000300800 */
[----:B01----:R-:W-:Y:S05]  /*15ff0*/  @!P0 BRA `(.L_x_23) ;  /* 0xfffffffc00e48947 */ /* 0x003fea000383ffff */
[----:B------:R-:W-:Y:S05]  /*16000*/  BRA `(.L_x_22) ;  /* 0xfffffee400107947 */ /* 0x000fea000383ffff */
.L_x_362:
[----:B------:R-:W-:Y:S01]  /*16010*/  BSSY B1, `(.L_x_382) ;  /* 0x0000006000017945 */ /* 0x000fe20003800000 */
[----:B------:R-:W-:-:S07]  /*16020*/  IMAD.MOV.U32 R2, RZ, RZ, -0x1 ;  /* 0xffffffffff027424 */ /* 0x000fce00078e00ff */
[----:B------:R-:W-:Y:S05]  /*16030*/  WARPSYNC.COLLECTIVE R2, `(.L_x_383) ;  /* 0x00000000020c7348 */ /* 0x000fea0003c00000 */
[----:B------:R-:W-:Y:S02]  /*16040*/  ELECT P1, UR62, PT ;  /* 0x00000000003e782f */ /* 0x000fe40003820000 */
[----:B------:R-:W-:Y:S01]  /*16050*/  MOV R2, UR62 ;  /* 0x0000003e00027c02 */ /* 0x000fe20008000f00 */
[----:B------:R-:W-:Y:S10]  /*16060*/  ENDCOLLECTIVE ;  /* 0x000000000000791b */ /* 0x000ff40003800000 */
.L_x_383:
[----:B------:R-:W-:Y:S05]  /*16070*/  BSYNC B1 ;  /* 0x0000000000017941 */ /* 0x000fea0003800000 */
.L_x_382:
[----:B------:R-:W-:Y:S05]  /*16080*/  BRA `(.L_x_384) ;  /* 0xfffffff0001c7947 */ /* 0x000fea000383ffff */
.L_x_365:
[----:B0-----:R0:W1:Y:S02]  /*16090*/  SYNCS.PHASECHK.TRANS64.TRYWAIT P1, [R12+URZ+0x20], R5 ;  /* 0x000020050c0075a7 */ /* 0x001064000802017f */
[----:B-1----:R-:W-:Y:S05]  /*160a0*/  @!P1 NANOSLEEP.SYNCS 0x989680 ;  /* 0x009896800000995d */ /* 0x002fea0003900000 */
[----:B------:R-:W1:Y:S02]  /*160b0*/  @!P1 SYNCS.PHASECHK.TRANS64 P1, [R12+URZ+0x20], R5 ;  /* 0x000020050c0095a7 */ /* 0x000e64000802007f */
[----:B-1----:R-:W-:Y:S05]  /*160c0*/  @!P1 BRA `(.L_x_365) ;  /* 0xfffffffc00f09947 */ /* 0x002fea000383ffff */
[----:B------:R-:W-:Y:S05]  /*160d0*/  BRA `(.L_x_385) ;  /* 0xfffffff000507947 */ /* 0x000fea000383ffff */
.L_x_374:
[----:B------:R-:W-:Y:S01]  /*160e0*/  BSSY B0, `(.L_x_386) ;  /* 0x0000006000007945 */ /* 0x000fe20003800000 */
[----:B------:R-:W-:-:S07]  /*160f0*/  IMAD.MOV.U32 R2, RZ, RZ, -0x1 ;  /* 0xffffffffff027424 */ /* 0x000fce00078e00ff */
[----:B------:R-:W-:Y:S05]  /*16100*/  WARPSYNC.COLLECTIVE R2, `(.L_x_387) ;  /* 0x00000000020c7348 */ /* 0x000fea0003c00000 */
[----:B------:R-:W-:Y:S02]  /*16110*/  ELECT P1, UR62, PT ;  /* 0x00000000003e782f */ /* 0x000fe40003820000 */
[----:B------:R-:W-:Y:S01]  /*16120*/  MOV R2, UR62 ;  /* 0x0000003e00027c02 */ /* 0x000fe20008000f00 */
[----:B------:R-:W-:Y:S10]  /*16130*/  ENDCOLLECTIVE ;  /* 0x000000000000791b */ /* 0x000ff40003800000 */
.L_x_387:
[----:B------:R-:W-:Y:S05]  /*16140*/  BSYNC B0 ;  /* 0x0000000000007941 */ /* 0x000fea0003800000 */
.L_x_386:
[----:B------:R-:W-:Y:S01]  /*16150*/  PLOP3.LUT P0, PT, P1, PT, PT, 0x80, 0x0 ;  /* 0x000000000000781c */ /* 0x000fe20000f0f070 */
[----:B------:R-:W-:-:S12]  /*16160*/  BRA `(.L_x_388) ;  /* 0xfffffff800b87947 */ /* 0x000fd8000383ffff */
.L_x_378:
[----:B0-----:R0:W1:Y:S02]  /*16170*/  SYNCS.PHASECHK.TRANS64.TRYWAIT P0, [R7+URZ], R2 ;  /* 0x00000002070075a7 */ /* 0x001064000800017f */
[----:B-1----:R-:W-:Y:S05]  /*16180*/  @!P0 NANOSLEEP.SYNCS 0x989680 ;  /* 0x009896800000895d */ /* 0x002fea0003900000 */
[----:B------:R-:W1:Y:S02]  /*16190*/  @!P0 SYNCS.PHASECHK.TRANS64 P0, [R7+URZ], R2 ;  /* 0x00000002070085a7 */ /* 0x000e64000800007f */
[----:B-1----:R-:W-:Y:S05]  /*161a0*/  @!P0 BRA `(.L_x_378) ;  /* 0xfffffffc00f08947 */ /* 0x002fea000383ffff */
[----:B------:R-:W-:Y:S05]  /*161b0*/  BRA `(.L_x_389) ;  /* 0xfffffff800fc7947 */ /* 0x000fea000383ffff */
.L_x_379:
[----:B0-----:R0:W1:Y:S02]  /*161c0*/  SYNCS.PHASECHK.TRANS64.TRYWAIT P0, [R9+URZ], R4 ;  /* 0x00000004090075a7 */ /* 0x001064000800017f */
[----:B-1----:R-:W-:Y:S05]  /*161d0*/  @!P0 NANOSLEEP.SYNCS 0x989680 ;  /* 0x009896800000895d */ /* 0x002fea0003900000 */
[----:B------:R-:W1:Y:S02]  /*161e0*/  @!P0 SYNCS.PHASECHK.TRANS64 P0, [R9+URZ], R4 ;  /* 0x00000004090085a7 */ /* 0x000e64000800007f */
[----:B-1----:R-:W-:Y:S05]  /*161f0*/  @!P0 BRA `(.L_x_379) ;  /* 0xfffffffc00f08947 */ /* 0x002fea000383ffff */
[----:B------:R-:W-:Y:S05]  /*16200*/  BRA `(.L_x_390) ;  /* 0xfffffffc000c7947 */ /* 0x000fea000383ffff */
.L_x_380:
[----:B-1----:R1:W2:Y:S02]  /*16210*/  SYNCS.PHASECHK.TRANS64.TRYWAIT P0, [R6+URZ], R5 ;  /* 0x00000005060075a7 */ /* 0x0022a4000800017f */
[----:B--2---:R-:W-:Y:S05]  /*16220*/  @!P0 NANOSLEEP.SYNCS 0x989680 ;  /* 0x009896800000895d */ /* 0x004fea0003900000 */
[----:B------:R-:W2:Y:S02]  /*16230*/  @!P0 SYNCS.PHASECHK.TRANS64 P0, [R6+URZ], R5 ;  /* 0x00000005060085a7 */ /* 0x000ea4000800007f */
[----:B--2---:R-:W-:Y:S05]  /*16240*/  @!P0 BRA `(.L_x_380) ;  /* 0xfffffffc00f08947 */ /* 0x004fea000383ffff */
[----:B------:R-:W-:Y:S05]  /*16250*/  BRA `(.L_x_391) ;  /* 0xfffffffc00147947 */ /* 0x000fea000383ffff */
.L_x_392:
[----:B------:R-:W-:-:S00]  /*16260*/  BRA `(.L_x_392) ;  /* 0xfffffffc00fc7947 */ /* 0x000fc0000383ffff */
[----:B------:R-:W-:-:S00]  /*16270*/  NOP ;  /* 0x0000000000007918 */ /* 0x000fc00000000000 */
        /* <DEDUP_REMOVED lines=8> */
.L_x_393:


//--------------------- .nv.shared._ZN7cutlass13device_kernelINS_4gemm6kernel13GemmUniversalIN4cute5tupleIJiiiiEEENS1_10collective13CollectiveMmaINS1_37MainloopSm90TmaGmmaWarpSpecializedFP8ILi4ENS5_IJNS4_1CILi1EEESB_SB_EEENS1_35KernelTmaWarpSpecializedCooperativeEEENS5_IJNSA_ILi256EEENSA_ILi160EEENSA_ILi128EEEEEENS_12float_e4m3_tENS5_IJlSB_lEEESJ_SK_NS4_8TiledMMAINS4_8MMA_AtomIJNS4_4SM904GMMA30MMA_64x32x32_F32E4M3E4M3_SS_TNILNSO_7ScaleInE1ELSQ_1EEEEEENS4_6LayoutINS5_IJNSA_ILi2EEESB_SB_EEENS5_IJSB_NSA_ILi0EEESW_EEEEENS5_IJNS4_10UnderscoreESZ_SZ_EEEEENS4_13SM90_TMA_LOADENS4_14ComposedLayoutINS4_7SwizzleILi3ELi4ELi3EEENS4_18smem_ptr_flag_bitsILi8EEENST_INS5_IJNSA_ILi8EEESH_EEENS5_IJSH_SB_EEEEEEEvNS4_8identityES12_S1C_vS1D_EENS_8epilogue10collective6detail29Sm90TmaWarpSpecializedAdapterINS1G_15DefaultEpilogueISJ_SK_SK_NS1F_6thread17LinearCombinationISJ_Li1EffLNS1K_9ScaleType4KindE0ELNS_15FloatRoundStyleE2ESJ_EENS1_15EpilogueDefaultEEEEEvvEEEEvNT_6ParamsE --------------------------
	.section	.nv.shared._ZN7cutlass13device_kernelINS_4gemm6kernel13GemmUniversalIN4cute5tupleIJiiiiEEENS1_10collective13CollectiveMmaINS1_37MainloopSm90TmaGmmaWarpSpecializedFP8ILi4ENS5_IJNS4_1CILi1EEESB_SB_EEENS1_35KernelTmaWarpSpecializedCooperativeEEENS5_IJNSA_ILi256EEENSA_ILi160EEENSA_ILi128EEEEEENS_12float_e4m3_tENS5_IJlSB_lEEESJ_SK_NS4_8TiledMMAINS4_8MMA_AtomIJNS4_4SM904GMMA30MMA_64x32x32_F32E4M3E4M3_SS_TNILNSO_7ScaleInE1ELSQ_1EEEEEENS4_6LayoutINS5_IJNSA_ILi2EEESB_SB_EEENS5_IJSB_NSA_ILi0EEESW_EEEEENS5_IJNS4_10UnderscoreESZ_SZ_EEEEENS4_13SM90_TMA_LOADENS4_14ComposedLayoutINS4_7SwizzleILi3ELi4ELi3EEENS4_18smem_ptr_flag_bitsILi8EEENST_INS5_IJNSA_ILi8EEESH_EEENS5_IJSH_SB_EEEEEEEvNS4_8identityES12_S1C_vS1D_EENS_8epilogue10collective6detail29Sm90TmaWarpSpecializedAdapterINS1G_15DefaultEpilogueISJ_SK_SK_NS1F_6thread17LinearCombinationISJ_Li1EffLNS1K_9ScaleType4KindE0ELNS_15FloatRoundStyleE2ESJ_EENS1_15EpilogueDefaultEEEEEvvEEEEvNT_6ParamsE,"aw",@nobits
	.sectionflags	@""
	.align	16
	.zero		1024


//--------------------- .nv.shared.reserved.0     --------------------------
	.section	.nv.shared.reserved.0,"aw",@nobits
	.weak		__nv_reservedSMEM_offset_0_alias
	.size		__nv_reservedSMEM_offset_0_alias, 0, 0
	.other		__nv_reservedSMEM_offset_0_alias,@"STO_CUDA_RESERVED_SHARED STV_DEFAULT"
__nv_reservedSMEM_offset_0_alias:
	.zero		0


//--------------------- .nv.global                --------------------------
	.section	.nv.global,"aw",@nobits
.nv.global:
	.type		_ZN39_INTERNAL_1c50a75a_4_k_cu_797bda25_41354cute1_E,@object
	.size		_ZN39_INTERNAL_1c50a75a_4_k_cu_797bda25_41354cute1_E,(_ZN39_INTERNAL_1c50a75a_4_k_cu_797bda25_41354cuda3std3__45__cpo6cbeginE - _ZN39_INTERNAL_1c50a75a_4_k_cu_797bda25_41354cute1_E)
_ZN39_INTERNAL_1c50a75a_4_k_cu_797bda25_41354cute1_E:
	.zero		1
	.type		_ZN39_INTERNAL_1c50a75a_4_k_cu_797bda25_41354cuda3std3__45__cpo6cbeginE,@object
	.size		_ZN39_INTERNAL_1c50a75a_4_k_cu_797bda25_41354cuda3std3__45__cpo6cbeginE,(_ZN39_INTERNAL_1c50a75a_4_k_cu_797bda25_41354cuda3std3__48in_placeE - _ZN39_INTERNAL_1c50a75a_4_k_cu_797bda25_41354cuda3std3__45__cpo6cbeginE)
_ZN39_INTERNAL_1c50a75a_4_k_cu_797bda25_41354cuda3std3__45__cpo6cbeginE:
	.zero		1
	.type		_ZN39_INTERNAL_1c50a75a_4_k_cu_797bda25_41354cuda3std3__48in_placeE,@object
	.size		_ZN39_INTERNAL_1c50a75a_4_k_cu_797bda25_41354cuda3std3__48in_placeE,(_ZN39_INTERNAL_1c50a75a_4_k_cu_797bda25_41354cuda3std6ranges3__45__cpo9iter_moveE - _ZN39_INTERNAL_1c50a75a_4_k_cu_797bda25_41354cuda3std3__48in_placeE)
_ZN39_INTERNAL_1c50a75a_4_k_cu_797bda25_41354cuda3std3__48in_placeE:
	.zero		1
	.type		_ZN39_INTERNAL_1c50a75a_4_k_cu_797bda25_41354cuda3std6ranges3__45__cpo9iter_moveE,@object
	.size		_ZN39_INTERNAL_1c50a75a_4_k_cu_797bda25_41354cuda3std6ranges3__45__cpo9iter_moveE,(_ZN39_INTERNAL_1c50a75a_4_k_cu_797bda25_41354cuda3std3__45__cpo5beginE - _ZN39_INTERNAL_1c50a75a_4_k_cu_797bda25_41354cuda3std6ranges3__45__cpo9iter_moveE)
_ZN39_INTERNAL_1c50a75a_4_k_cu_797bda25_41354cuda3std6ranges3__45__cpo9iter_moveE:
	.zero		1
	.type		_ZN39_INTERNAL_1c50a75a_4_k_cu_797bda25_41354cuda3std3__45__cpo5beginE,@object
	.size		_ZN39_INTERNAL_1c50a75a_4_k_cu_797bda25_41354cuda3std3__45__cpo5beginE,(_ZN39_INTERNAL_1c50a75a_4_k_cu_797bda25_41354cuda3std3__441_GLOBAL__N__1c50a75a_4_k_cu_797bda25_41356ignoreE - _ZN39_INTERNAL_1c50a75a_4_k_cu_797bda25_41354cuda3std3__45__cpo5beginE)
_ZN39_INTERNAL_1c50a75a_4_k_cu_797bda25_41354cuda3std3__45__cpo5beginE:
	.zero		1
	.type		_ZN39_INTERNAL_1c50a75a_4_k_cu_797bda25_41354cuda3std3__441_GLOBAL__N__1c50a75a_4_k_cu_797bda25_41356ignoreE,@object
	.size		_ZN39_INTERNAL_1c50a75a_4_k_cu_797bda25_41354cuda3std3__441_GLOBAL__N__1c50a75a_4_k_cu_797bda25_41356ignoreE,(_ZN39_INTERNAL_1c50a75a_4_k_cu_797bda25_41354cute7productE - _ZN39_INTERNAL_1c50a75a_4_k_cu_797bda25_41354cuda3std3__441_GLOBAL__N__1c50a75a_4_k_cu_797bda25_41356ignoreE)
_ZN39_INTERNAL_1c50a75a_4_k_cu_797bda25_41354cuda3std3__441_GLOBAL__N__1c50a75a_4_k_cu_797bda25_41356ignoreE:
	.zero		1
	.type		_ZN39_INTERNAL_1c50a75a_4_k_cu_797bda25_41354cute7productE,@object
	.size		_ZN39_INTERNAL_1c50a75a_4_k_cu_797bda25_41354cute7productE,(_ZN39_INTERNAL_1c50a75a_4_k_cu_797bda25_41354cuda3std3__45__cpo3endE - _ZN39_INTERNAL_1c50a75a_4_k_cu_797bda25_41354cute7productE)
_ZN39_INTERNAL_1c50a75a_4_k_cu_797bda25_41354cute7productE:
	.zero		1
	.type		_ZN39_INTERNAL_1c50a75a_4_k_cu_797bda25_41354cuda3std3__45__cpo3endE,@object
	.size		_ZN39_INTERNAL_1c50a75a_4_k_cu_797bda25_41354cuda3std3__45__cpo3endE,(_ZN39_INTERNAL_1c50a75a_4_k_cu_797bda25_41354cuda3std3__419piecewise_constructE - _ZN39_INTERNAL_1c50a75a_4_k_cu_797bda25_41354cuda3std3__45__cpo3endE)
_ZN39_INTERNAL_1c50a75a_4_k_cu_797bda25_41354cuda3std3__45__cpo3endE:
	.zero		1
	.type		_ZN39_INTERNAL_1c50a75a_4_k_cu_797bda25_41354cuda3std3__419piecewise_constructE,@object
	.size		_ZN39_INTERNAL_1c50a75a_4_k_cu_797bda25_41354cuda3std3__419piecewise_constructE,(_ZN39_INTERNAL_1c50a75a_4_k_cu_797bda25_41354cuda3std3__45__cpo4cendE - _ZN39_INTERNAL_1c50a75a_4_k_cu_797bda25_41354cuda3std3__419piecewise_constructE)
_ZN39_INTERNAL_1c50a75a_4_k_cu_797bda25_41354cuda3std3__419piecewise_constructE:
	.zero		1
	.type		_ZN39_INTERNAL_1c50a75a_4_k_cu_797bda25_41354cuda3std3__45__cpo4cendE,@object
	.size		_ZN39_INTERNAL_1c50a75a_4_k_cu_797bda25_41354cuda3std3__45__cpo4cendE,(_ZN39_INTERNAL_1c50a75a_4_k_cu_797bda25_41354cuda3std6ranges3__45__cpo4swapE - _ZN39_INTERNAL_1c50a75a_4_k_cu_797bda25_41354cuda3std3__45__cpo4cendE)
_ZN39_INTERNAL_1c50a75a_4_k_cu_797bda25_41354cuda3std3__45__cpo4cendE:
	.zero		1
	.type		_ZN39_INTERNAL_1c50a75a_4_k_cu_797bda25_41354cuda3std6ranges3__45__cpo4swapE,@object
	.size		_ZN39_INTERNAL_1c50a75a_4_k_cu_797bda25_41354cuda3std6ranges3__45__cpo4swapE,(.L_7 - _ZN39_INTERNAL_1c50a75a_4_k_cu_797bda25_41354cuda3std6ranges3__45__cpo4swapE)
_ZN39_INTERNAL_1c50a75a_4_k_cu_797bda25_41354cuda3std6ranges3__45__cpo4swapE:
	.zero		1
.L_7:


//--------------------- .nv.constant0._ZN7cutlass13device_kernelINS_4gemm6kernel13GemmUniversalIN4cute5tupleIJiiiiEEENS1_10collective13CollectiveMmaINS1_37MainloopSm90TmaGmmaWarpSpecializedFP8ILi4ENS5_IJNS4_1CILi1EEESB_SB_EEENS1_35KernelTmaWarpSpecializedCooperativeEEENS5_IJNSA_ILi256EEENSA_ILi160EEENSA_ILi128EEEEEENS_12float_e4m3_tENS5_IJlSB_lEEESJ_SK_NS4_8TiledMMAINS4_8MMA_AtomIJNS4_4SM904GMMA30MMA_64x32x32_F32E4M3E4M3_SS_TNILNSO_7ScaleInE1ELSQ_1EEEEEENS4_6LayoutINS5_IJNSA_ILi2EEESB_SB_EEENS5_IJSB_NSA_ILi0EEESW_EEEEENS5_IJNS4_10UnderscoreESZ_SZ_EEEEENS4_13SM90_TMA_LOADENS4_14ComposedLayoutINS4_7SwizzleILi3ELi4ELi3EEENS4_18smem_ptr_flag_bitsILi8EEENST_INS5_IJNSA_ILi8EEESH_EEENS5_IJSH_SB_EEEEEEEvNS4_8identityES12_S1C_vS1D_EENS_8epilogue10collective6detail29Sm90TmaWarpSpecializedAdapterINS1G_15DefaultEpilogueISJ_SK_SK_NS1F_6thread17LinearCombinationISJ_Li1EffLNS1K_9ScaleType4KindE0ELNS_15FloatRoundStyleE2ESJ_EENS1_15EpilogueDefaultEEEEEvvEEEEvNT_6ParamsE --------------------------
	.section	.nv.constant0._ZN7cutlass13device_kernelINS_4gemm6kernel13GemmUniversalIN4cute5tupleIJiiiiEEENS1_10collective13CollectiveMmaINS1_37MainloopSm90TmaGmmaWarpSpecializedFP8ILi4ENS5_IJNS4_1CILi1EEESB_SB_EEENS1_35KernelTmaWarpSpecializedCooperativeEEENS5_IJNSA_ILi256EEENSA_ILi160EEENSA_ILi128EEEEEENS_12float_e4m3_tENS5_IJlSB_lEEESJ_SK_NS4_8TiledMMAINS4_8MMA_AtomIJNS4_4SM904GMMA30MMA_64x32x32_F32E4M3E4M3_SS_TNILNSO_7ScaleInE1ELSQ_1EEEEEENS4_6LayoutINS5_IJNSA_ILi2EEESB_SB_EEENS5_IJSB_NSA_ILi0EEESW_EEEEENS5_IJNS4_10UnderscoreESZ_SZ_EEEEENS4_13SM90_TMA_LOADENS4_14ComposedLayoutINS4_7SwizzleILi3ELi4ELi3EEENS4_18smem_ptr_flag_bitsILi8EEENST_INS5_IJNSA_ILi8EEESH_EEENS5_IJSH_SB_EEEEEEEvNS4_8identityES12_S1C_vS1D_EENS_8epilogue10collective6detail29Sm90TmaWarpSpecializedAdapterINS1G_15DefaultEpilogueISJ_SK_SK_NS1F_6thread17LinearCombinationISJ_Li1EffLNS1K_9ScaleType4KindE0ELNS_15FloatRoundStyleE2ESJ_EENS1_15EpilogueDefaultEEEEEvvEEEEvNT_6ParamsE,"a",@progbits
	.sectionflags	@""
	.align	4
.nv.constant0._ZN7cutlass13device_kernelINS_4gemm6kernel13GemmUniversalIN4cute5tupleIJiiiiEEENS1_10collective13CollectiveMmaINS1_37MainloopSm90TmaGmmaWarpSpecializedFP8ILi4ENS5_IJNS4_1CILi1EEESB_SB_EEENS1_35KernelTmaWarpSpecializedCooperativeEEENS5_IJNSA_ILi256EEENSA_ILi160EEENSA_ILi128EEEEEENS_12float_e4m3_tENS5_IJlSB_lEEESJ_SK_NS4_8TiledMMAINS4_8MMA_AtomIJNS4_4SM904GMMA30MMA_64x32x32_F32E4M3E4M3_SS_TNILNSO_7ScaleInE1ELSQ_1EEEEEENS4_6LayoutINS5_IJNSA_ILi2EEESB_SB_EEENS5_IJSB_NSA_ILi0EEESW_EEEEENS5_IJNS4_10UnderscoreESZ_SZ_EEEEENS4_13SM90_TMA_LOADENS4_14ComposedLayoutINS4_7SwizzleILi3ELi4ELi3EEENS4_18smem_ptr_flag_bitsILi8EEENST_INS5_IJNSA_ILi8EEESH_EEENS5_IJSH_SB_EEEEEEEvNS4_8identityES12_S1C_vS1D_EENS_8epilogue10collective6detail29Sm90TmaWarpSpecializedAdapterINS1G_15DefaultEpilogueISJ_SK_SK_NS1F_6thread17LinearCombinationISJ_Li1EffLNS1K_9ScaleType4KindE0ELNS_15FloatRoundStyleE2ESJ_EENS1_15EpilogueDefaultEEEEEvvEEEEvNT_6ParamsE:
	.zero		1664


//--------------------- SYMBOLS --------------------------

	.type		.nv.reservedSmem.offset0,@object
	.size		.nv.reservedSmem.offset0,0x4
